	.target	sm_90a

	.elftype	@"ET_EXEC"


//--------------------- .note.nv.tkinfo           --------------------------
	.section	.note.nv.tkinfo,"",@"SHT_NOTE"
	.sectionflags	@"SHF_NOTE_NV_TKINFO"
	.tkinfo
        /*0018*/ 	.word	0x00000002
        /*0030*/ 	.string	""
        /*0030*/ 	.string	"ptxas"
        /*0030*/ 	.string	"Cuda compilation tools, release 13.0, V13.0.88"
        /*0030*/ 	.string	"Build cuda_13.0.r13.0/compiler.36424714_0"
        /*0030*/ 	.string	"-arch sm_90a -m 64 "



//--------------------- .note.nv.cuinfo           --------------------------
	.section	.note.nv.cuinfo,"",@"SHT_NOTE"
	.sectionflags	@"SHF_NOTE_NV_CUINFO"
        /*0018*/ 	.short	0x0002
        /*001a*/ 	.short	0x005a
        /*001c*/ 	.short	0x0082
	.zero		2


//--------------------- .nv.info                  --------------------------
	.section	.nv.info,"",@"SHT_CUDA_INFO"
	.align	4


	//----- nvinfo : EIATTR_REGCOUNT
	.align		4
        /*0000*/ 	.byte	0x04, 0x2f
        /*0002*/ 	.short	(.L_12 - .L_11)
	.align		4
.L_11:
        /*0004*/ 	.word	index@(_ZN7cutlass13device_kernelINS_4gemm6kernel13GemmUniversalIN4cute5tupleIJiiiiEEENS1_10collective13CollectiveMmaINS1_37MainloopSm90TmaGmmaWarpSpecializedFP8ILi5ENS5_IJNS4_1CILi2EEESB_NSA_ILi1EEEEEENS1_35KernelTmaWarpSpecializedCooperativeEEENS5_IJNSA_ILi128EEESG_SG_EEENS_12float_e4m3_tENS5_IJlSC_lEEESI_SJ_NS4_8TiledMMAINS4_8MMA_AtomIJNS4_4SM904GMMA31MMA_64x128x32_F32E4M3E4M3_SS_TNILNSN_7ScaleInE1ELSP_1EEEEEENS4_6LayoutINS5_IJSB_SC_SC_EEENS5_IJSC_NSA_ILi0EEESU_EEEEENS5_IJNS4_10UnderscoreESX_SX_EEEEENS4_23SM90_TMA_LOAD_MULTICASTENS4_14ComposedLayoutINS4_7SwizzleILi3ELi4ELi3EEENS4_18smem_ptr_flag_bitsILi8EEENSS_INS5_IJNSA_ILi8EEESG_EEENS5_IJSG_SC_EEEEEEEvNS4_8identityES10_S1A_vS1B_EENS_8epilogue10collective6detail29Sm90TmaWarpSpecializedAdapterINS1E_15DefaultEpilogueISI_SJ_SJ_NS1D_6thread17LinearCombinationISI_Li1EffLNS1I_9ScaleType4KindE0ELNS_15FloatRoundStyleE2ESI_EENS1_15EpilogueDefaultEEEEEvvEEEEvNT_6ParamsE)
        /*0008*/ 	.word	0x000000a8


	//----- nvinfo : EIATTR_FRAME_SIZE
	.align		4
.L_12:
        /*000c*/ 	.byte	0x04, 0x11
        /*000e*/ 	.short	(.L_14 - .L_13)
	.align		4
.L_13:
        /*0010*/ 	.word	index@(_ZN7cutlass13device_kernelINS_4gemm6kernel13GemmUniversalIN4cute5tupleIJiiiiEEENS1_10collective13CollectiveMmaINS1_37MainloopSm90TmaGmmaWarpSpecializedFP8ILi5ENS5_IJNS4_1CILi2EEESB_NSA_ILi1EEEEEENS1_35KernelTmaWarpSpecializedCooperativeEEENS5_IJNSA_ILi128EEESG_SG_EEENS_12float_e4m3_tENS5_IJlSC_lEEESI_SJ_NS4_8TiledMMAINS4_8MMA_AtomIJNS4_4SM904GMMA31MMA_64x128x32_F32E4M3E4M3_SS_TNILNSN_7ScaleInE1ELSP_1EEEEEENS4_6LayoutINS5_IJSB_SC_SC_EEENS5_IJSC_NSA_ILi0EEESU_EEEEENS5_IJNS4_10UnderscoreESX_SX_EEEEENS4_23SM90_TMA_LOAD_MULTICASTENS4_14ComposedLayoutINS4_7SwizzleILi3ELi4ELi3EEENS4_18smem_ptr_flag_bitsILi8EEENSS_INS5_IJNSA_ILi8EEESG_EEENS5_IJSG_SC_EEEEEEEvNS4_8identityES10_S1A_vS1B_EENS_8epilogue10collective6detail29Sm90TmaWarpSpecializedAdapterINS1E_15DefaultEpilogueISI_SJ_SJ_NS1D_6thread17LinearCombinationISI_Li1EffLNS1I_9ScaleType4KindE0ELNS_15FloatRoundStyleE2ESI_EENS1_15EpilogueDefaultEEEEEvvEEEEvNT_6ParamsE)
        /*0014*/ 	.word	0x00000000


	//----- nvinfo : EIATTR_MIN_STACK_SIZE
	.align		4
.L_14:
        /*0018*/ 	.byte	0x04, 0x12
        /*001a*/ 	.short	(.L_16 - .L_15)
	.align		4
.L_15:
        /*001c*/ 	.word	index@(_ZN7cutlass13device_kernelINS_4gemm6kernel13GemmUniversalIN4cute5tupleIJiiiiEEENS1_10collective13CollectiveMmaINS1_37MainloopSm90TmaGmmaWarpSpecializedFP8ILi5ENS5_IJNS4_1CILi2EEESB_NSA_ILi1EEEEEENS1_35KernelTmaWarpSpecializedCooperativeEEENS5_IJNSA_ILi128EEESG_SG_EEENS_12float_e4m3_tENS5_IJlSC_lEEESI_SJ_NS4_8TiledMMAINS4_8MMA_AtomIJNS4_4SM904GMMA31MMA_64x128x32_F32E4M3E4M3_SS_TNILNSN_7ScaleInE1ELSP_1EEEEEENS4_6LayoutINS5_IJSB_SC_SC_EEENS5_IJSC_NSA_ILi0EEESU_EEEEENS5_IJNS4_10UnderscoreESX_SX_EEEEENS4_23SM90_TMA_LOAD_MULTICASTENS4_14ComposedLayoutINS4_7SwizzleILi3ELi4ELi3EEENS4_18smem_ptr_flag_bitsILi8EEENSS_INS5_IJNSA_ILi8EEESG_EEENS5_IJSG_SC_EEEEEEEvNS4_8identityES10_S1A_vS1B_EENS_8epilogue10collective6detail29Sm90TmaWarpSpecializedAdapterINS1E_15DefaultEpilogueISI_SJ_SJ_NS1D_6thread17LinearCombinationISI_Li1EffLNS1I_9ScaleType4KindE0ELNS_15FloatRoundStyleE2ESI_EENS1_15EpilogueDefaultEEEEEvvEEEEvNT_6ParamsE)
        /*0020*/ 	.word	0x00000000
.L_16:


//--------------------- .nv.compat                --------------------------
	.section	.nv.compat,"",@"SHT_CUDA_COMPAT_INFO"
	.align	4
        /*0000*/ 	.byte	0x02, 0x09, 0x01, 0x00, 0x02, 0x02, 0x04, 0x00, 0x02, 0x05, 0x05, 0x00, 0x03, 0x07, 0x01, 0x01
        /*0010*/ 	.byte	0x02, 0x03, 0x01, 0x00, 0x02, 0x06, 0x01, 0x00, 0x04, 0x0b, 0x08, 0x00, 0x00, 0x00, 0x00, 0x00
        /*0020*/ 	.byte	0x00, 0x00, 0x00, 0x00


//--------------------- .nv.info._ZN7cutlass13device_kernelINS_4gemm6kernel13GemmUniversalIN4cute5tupleIJiiiiEEENS1_10collective13CollectiveMmaINS1_37MainloopSm90TmaGmmaWarpSpecializedFP8ILi5ENS5_IJNS4_1CILi2EEESB_NSA_ILi1EEEEEENS1_35KernelTmaWarpSpecializedCooperativeEEENS5_IJNSA_ILi128EEESG_SG_EEENS_12float_e4m3_tENS5_IJlSC_lEEESI_SJ_NS4_8TiledMMAINS4_8MMA_AtomIJNS4_4SM904GMMA31MMA_64x128x32_F32E4M3E4M3_SS_TNILNSN_7ScaleInE1ELSP_1EEEEEENS4_6LayoutINS5_IJSB_SC_SC_EEENS5_IJSC_NSA_ILi0EEESU_EEEEENS5_IJNS4_10UnderscoreESX_SX_EEEEENS4_23SM90_TMA_LOAD_MULTICASTENS4_14ComposedLayoutINS4_7SwizzleILi3ELi4ELi3EEENS4_18smem_ptr_flag_bitsILi8EEENSS_INS5_IJNSA_ILi8EEESG_EEENS5_IJSG_SC_EEEEEEEvNS4_8identityES10_S1A_vS1B_EENS_8epilogue10collective6detail29Sm90TmaWarpSpecializedAdapterINS1E_15DefaultEpilogueISI_SJ_SJ_NS1D_6thread17LinearCombinationISI_Li1EffLNS1I_9ScaleType4KindE0ELNS_15FloatRoundStyleE2ESI_EENS1_15EpilogueDefaultEEEEEvvEEEEvNT_6ParamsE --------------------------
	.section	.nv.info._ZN7cutlass13device_kernelINS_4gemm6kernel13GemmUniversalIN4cute5tupleIJiiiiEEENS1_10collective13CollectiveMmaINS1_37MainloopSm90TmaGmmaWarpSpecializedFP8ILi5ENS5_IJNS4_1CILi2EEESB_NSA_ILi1EEEEEENS1_35KernelTmaWarpSpecializedCooperativeEEENS5_IJNSA_ILi128EEESG_SG_EEENS_12float_e4m3_tENS5_IJlSC_lEEESI_SJ_NS4_8TiledMMAINS4_8MMA_AtomIJNS4_4SM904GMMA31MMA_64x128x32_F32E4M3E4M3_SS_TNILNSN_7ScaleInE1ELSP_1EEEEEENS4_6LayoutINS5_IJSB_SC_SC_EEENS5_IJSC_NSA_ILi0EEESU_EEEEENS5_IJNS4_10UnderscoreESX_SX_EEEEENS4_23SM90_TMA_LOAD_MULTICASTENS4_14ComposedLayoutINS4_7SwizzleILi3ELi4ELi3EEENS4_18smem_ptr_flag_bitsILi8EEENSS_INS5_IJNSA_ILi8EEESG_EEENS5_IJSG_SC_EEEEEEEvNS4_8identityES10_S1A_vS1B_EENS_8epilogue10collective6detail29Sm90TmaWarpSpecializedAdapterINS1E_15DefaultEpilogueISI_SJ_SJ_NS1D_6thread17LinearCombinationISI_Li1EffLNS1I_9ScaleType4KindE0ELNS_15FloatRoundStyleE2ESI_EENS1_15EpilogueDefaultEEEEEvvEEEEvNT_6ParamsE,"",@"SHT_CUDA_INFO"
	.sectionflags	@""
	.align	4


	//----- nvinfo : EIATTR_CUDA_API_VERSION
	.align		4
        /*0000*/ 	.byte	0x04, 0x37
        /*0002*/ 	.short	(.L_18 - .L_17)
.L_17:
        /*0004*/ 	.word	0x00000082


	//----- nvinfo : EIATTR_KPARAM_INFO
	.align		4
.L_18:
        /*0008*/ 	.byte	0x04, 0x17
        /*000a*/ 	.short	(.L_20 - .L_19)
.L_19:
        /*000c*/ 	.word	0x00000000
        /*0010*/ 	.short	0x0000
        /*0012*/ 	.short	0x0070
        /*0014*/ 	.byte	0x00, 0xf0, 0x01, 0x10


	//----- nvinfo : EIATTR_SPARSE_MMA_MASK
	.align		4
.L_20:
        /*0018*/ 	.byte	0x03, 0x50
        /*001a*/ 	.short	0x0000


	//----- nvinfo : EIATTR_MAXREG_COUNT
	.align		4
        /*001c*/ 	.byte	0x03, 0x1b
        /*001e*/ 	.short	0x00a8


	//----- nvinfo : EIATTR_NUM_BARRIERS
	.align		4
        /*0020*/ 	.byte	0x02, 0x4c
        /*0022*/ 	.byte	0x01
	.zero		1


	//----- nvinfo : EIATTR_MERCURY_ISA_VERSION
	.align		4
        /*0024*/ 	.byte	0x03, 0x5f
        /*0026*/ 	.short	0x0101


	//----- nvinfo : EIATTR_INT_WARP_WIDE_INSTR_OFFSETS
	.align		4
        /*0028*/ 	.byte	0x04, 0x31
        /*002a*/ 	.short	(.L_22 - .L_21)


	//   ....[0]....
.L_21:
        /*002c*/ 	.word	0x000004c0


	//   ....[1]....
        /*0030*/ 	.word	0x000004f0


	//   ....[2]....
        /*0034*/ 	.word	0x00000670


	//----- nvinfo : EIATTR_COOP_GROUP_MASK_REGIDS
	.align		4
.L_22:
        /*0038*/ 	.byte	0x04, 0x29
        /*003a*/ 	.short	(.L_24 - .L_23)


	//   ....[0]....
.L_23:
        /*003c*/ 	.word	0xffffffff


	//   ....[1]....
        /*0040*/ 	.word	0xffffffff


	//   ....[2]....
        /*0044*/ 	.word	0xffffffff


	//   ....[3]....
        /*0048*/ 	.word	0xffffffff


	//   ....[4]....
        /*004c*/ 	.word	0xffffffff


	//   ....[5]....
        /*0050*/ 	.word	0xffffffff


	//----- nvinfo : EIATTR_COOP_GROUP_INSTR_OFFSETS
	.align		4
.L_24:
        /*0054*/ 	.byte	0x04, 0x28
        /*0056*/ 	.short	(.L_26 - .L_25)


	//   ....[0]....
.L_25:
        /*0058*/ 	.word	0x00000060


	//   ....[1]....
        /*005c*/ 	.word	0x00000070


	//   ....[2]....
        /*0060*/ 	.word	0x00000130


	//   ....[3]....
        /*0064*/ 	.word	0x000002f0


	//   ....[4]....
        /*0068*/ 	.word	0x00000810


	//   ....[5]....
        /*006c*/ 	.word	0x00001290


	//----- nvinfo : EIATTR_REG_RECONFIG
	.align		4
.L_26:
        /*0070*/ 	.byte	0x01, 0x54
	.zero		2


	//----- nvinfo : EIATTR_MBARRIER_INSTR_OFFSETS
	.align		4
        /*0074*/ 	.byte	0x04, 0x39
        /*0076*/ 	.short	(.L_28 - .L_27)


	//   ....[0]....
.L_27:
        /*0078*/ 	.word	0x00000230
        /*007c*/ 	.word	0x000000ff
        /*0080*/ 	.word	0x00000000
        /*0084*/ 	.short	0x0100
        /*0086*/ 	.byte	0x08
	.zero		1


	//   ....[1]....
        /*0088*/ 	.word	0x00000240
        /*008c*/ 	.word	0x000000ff
        /*0090*/ 	.word	0x00000028
        /*0094*/ 	.short	0x0100
        /*0096*/ 	.byte	0x08
	.zero		1


	//   ....[2]....
        /*0098*/ 	.word	0x00000250
        /*009c*/ 	.word	0x000000ff
        /*00a0*/ 	.word	0x00000008
        /*00a4*/ 	.short	0x0100
        /*00a6*/ 	.byte	0x08
	.zero		1


	//   ....[3]....
        /*00a8*/ 	.word	0x00000260
        /*00ac*/ 	.word	0x000000ff
        /*00b0*/ 	.word	0x00000030
        /*00b4*/ 	.short	0x0100
        /*00b6*/ 	.byte	0x08
	.zero		1


	//   ....[4]....
        /*00b8*/ 	.word	0x00000270
        /*00bc*/ 	.word	0x000000ff
        /*00c0*/ 	.word	0x00000010
        /*00c4*/ 	.short	0x0100
        /*00c6*/ 	.byte	0x08
	.zero		1


	//   ....[5]....
        /*00c8*/ 	.word	0x00000280
        /*00cc*/ 	.word	0x000000ff
        /*00d0*/ 	.word	0x00000038
        /*00d4*/ 	.short	0x0100
        /*00d6*/ 	.byte	0x08
	.zero		1


	//   ....[6]....
        /*00d8*/ 	.word	0x00000290
        /*00dc*/ 	.word	0x000000ff
        /*00e0*/ 	.word	0x00000018
        /*00e4*/ 	.short	0x0100
        /*00e6*/ 	.byte	0x08
	.zero		1


	//   ....[7]....
        /*00e8*/ 	.word	0x000002a0
        /*00ec*/ 	.word	0x000000ff
        /*00f0*/ 	.word	0x00000040
        /*00f4*/ 	.short	0x0100
        /*00f6*/ 	.byte	0x08
	.zero		1


	//   ....[8]....
        /*00f8*/ 	.word	0x000002b0
        /*00fc*/ 	.word	0x000000ff
        /*0100*/ 	.word	0x00000020
        /*0104*/ 	.short	0x0100
        /*0106*/ 	.byte	0x08
	.zero		1


	//   ....[9]....
        /*0108*/ 	.word	0x000002c0
        /*010c*/ 	.word	0x000000ff
        /*0110*/ 	.word	0x00000048
        /*0114*/ 	.short	0x0100
        /*0116*/ 	.byte	0x08
	.zero		1


	//   ....[10]....
        /*0118*/ 	.word	0x00000700
        /*011c*/ 	.word	0x000000ff
        /*0120*/ 	.word	0x00000060
        /*0124*/ 	.short	0x0100
        /*0126*/ 	.byte	0x06
	.zero		1


	//   ....[11]....
        /*0128*/ 	.word	0x000007a0
        /*012c*/ 	.word	0x000000ff
        /*0130*/ 	.word	0x00000068
        /*0134*/ 	.short	0x0100
        /*0136*/ 	.byte	0x06
	.zero		1


	//   ....[12]....
        /*0138*/ 	.word	0x000017c0
        /*013c*/ 	.word	0x000000ff
        /*0140*/ 	.word	0x00000000
        /*0144*/ 	.short	0x010a
        /*0146*/ 	.byte	0x06
	.zero		1


	//   ....[13]....
        /*0148*/ 	.word	0x00001800
        /*014c*/ 	.word	0x000000ff
        /*0150*/ 	.word	0x00000000
        /*0154*/ 	.short	0x010a
        /*0156*/ 	.byte	0x06
	.zero		1


	//   ....[14]....
        /*0158*/ 	.word	0x000021f0
        /*015c*/ 	.word	0x000000ff
        /*0160*/ 	.word	0x00000000
        /*0164*/ 	.short	0x010a
        /*0166*/ 	.byte	0x0c
	.zero		1


	//   ....[15]....
        /*0168*/ 	.word	0x00002230
        /*016c*/ 	.word	0x000000ff
        /*0170*/ 	.word	0x00000000
        /*0174*/ 	.short	0x010a
        /*0176*/ 	.byte	0x0c
	.zero		1


	//   ....[16]....
        /*0178*/ 	.word	0x00002920
        /*017c*/ 	.word	0x0000008c
        /*0180*/ 	.word	0x00000000
        /*0184*/ 	.short	0x0101
        /*0186*/ 	.byte	0x3f
	.zero		1


	//   ....[17]....
        /*0188*/ 	.word	0x00002fc0
        /*018c*/ 	.word	0x0000000c
        /*0190*/ 	.word	0x00000000
        /*0194*/ 	.short	0x0101
        /*0196*/ 	.byte	0x3f
	.zero		1


	//   ....[18]....
        /*0198*/ 	.word	0x00008980
        /*019c*/ 	.word	0x00000014
        /*01a0*/ 	.word	0x00000028
        /*01a4*/ 	.short	0x010a
        /*01a6*/ 	.byte	0x3f
	.zero		1


	//   ....[19]....
        /*01a8*/ 	.word	0x00008d20
        /*01ac*/ 	.word	0x00000008
        /*01b0*/ 	.word	0x00000068
        /*01b4*/ 	.short	0x0101
        /*01b6*/ 	.byte	0x3f
	.zero		1


	//   ....[20]....
        /*01b8*/ 	.word	0x00009440
        /*01bc*/ 	.word	0x00000006
        /*01c0*/ 	.word	0x00000000
        /*01c4*/ 	.short	0x010a
        /*01c6*/ 	.byte	0x3f
	.zero		1


	//   ....[21]....
        /*01c8*/ 	.word	0x000094c0
        /*01cc*/ 	.word	0x00000007
        /*01d0*/ 	.word	0x00000000
        /*01d4*/ 	.short	0x010a
        /*01d6*/ 	.byte	0x3f
	.zero		1


	//   ....[22]....
        /*01d8*/ 	.word	0x00009550
        /*01dc*/ 	.word	0x0000000a
        /*01e0*/ 	.word	0x00000000
        /*01e4*/ 	.short	0x010a
        /*01e6*/ 	.byte	0x3f
	.zero		1


	//   ....[23]....
        /*01e8*/ 	.word	0x000095e0
        /*01ec*/ 	.word	0x0000000b
        /*01f0*/ 	.word	0x00000000
        /*01f4*/ 	.short	0x010a
        /*01f6*/ 	.byte	0x3f
	.zero		1


	//   ....[24]....
        /*01f8*/ 	.word	0x00009670
        /*01fc*/ 	.word	0x00000003
        /*0200*/ 	.word	0x00000000
        /*0204*/ 	.short	0x010a
        /*0206*/ 	.byte	0x3f
	.zero		1


	//   ....[25]....
        /*0208*/ 	.word	0x000096e0
        /*020c*/ 	.word	0x0000000d
        /*0210*/ 	.word	0x00000000
        /*0214*/ 	.short	0x010a
        /*0216*/ 	.byte	0x3f
	.zero		1


	//   ....[26]....
        /*0218*/ 	.word	0x00009740
        /*021c*/ 	.word	0x00000091
        /*0220*/ 	.word	0x00000000
        /*0224*/ 	.short	0x010a
        /*0226*/ 	.byte	0x3f
	.zero		1


	//   ....[27]....
        /*0228*/ 	.word	0x00009810
        /*022c*/ 	.word	0x00000014
        /*0230*/ 	.word	0x00000028
        /*0234*/ 	.short	0x010a
        /*0236*/ 	.byte	0x3f
	.zero		1


	//   ....[28]....
        /*0238*/ 	.word	0x000098e0
        /*023c*/ 	.word	0x00000006
        /*0240*/ 	.word	0x00000000
        /*0244*/ 	.short	0x010a
        /*0246*/ 	.byte	0x3f
	.zero		1


	//   ....[29]....
        /*0248*/ 	.word	0x00009930
        /*024c*/ 	.word	0x00000007
        /*0250*/ 	.word	0x00000000
        /*0254*/ 	.short	0x010a
        /*0256*/ 	.byte	0x3f
	.zero		1


	//   ....[30]....
        /*0258*/ 	.word	0x00009980
        /*025c*/ 	.word	0x0000000a
        /*0260*/ 	.word	0x00000000
        /*0264*/ 	.short	0x010a
        /*0266*/ 	.byte	0x3f
	.zero		1


	//   ....[31]....
        /*0268*/ 	.word	0x000099d0
        /*026c*/ 	.word	0x0000000b
        /*0270*/ 	.word	0x00000000
        /*0274*/ 	.short	0x010a
        /*0276*/ 	.byte	0x3f
	.zero		1


	//----- nvinfo : EIATTR_NUM_MBARRIERS
	.align		4
.L_28:
        /*0278*/ 	.byte	0x03, 0x38
        /*027a*/ 	.short	0x000c


	//----- nvinfo : EIATTR_EXIT_INSTR_OFFSETS
	.align		4
        /*027c*/ 	.byte	0x04, 0x1c
        /*027e*/ 	.short	(.L_30 - .L_29)


	//   ....[0]....
.L_29:
        /*0280*/ 	.word	0x00000970


	//   ....[1]....
        /*0284*/ 	.word	0x00001160


	//   ....[2]....
        /*0288*/ 	.word	0x00007fd0


	//   ....[3]....
        /*028c*/ 	.word	0x00008530


	//   ....[4]....
        /*0290*/ 	.word	0x000096c0


	//----- nvinfo : EIATTR_MAX_THREADS
	.align		4
.L_30:
        /*0294*/ 	.byte	0x04, 0x05
        /*0296*/ 	.short	(.L_32 - .L_31)
.L_31:
        /*0298*/ 	.word	0x00000180
        /*029c*/ 	.word	0x00000001
        /*02a0*/ 	.word	0x00000001


	//----- nvinfo : EIATTR_CRS_STACK_SIZE
	.align		4
.L_32:
        /*02a4*/ 	.byte	0x04, 0x1e
        /*02a6*/ 	.short	(.L_34 - .L_33)
.L_33:
        /*02a8*/ 	.word	0x00000000


	//----- nvinfo : EIATTR_CBANK_PARAM_SIZE
	.align		4
.L_34:
        /*02ac*/ 	.byte	0x03, 0x19
        /*02ae*/ 	.short	0x0470


	//----- nvinfo : EIATTR_PARAM_CBANK
	.align		4
        /*02b0*/ 	.byte	0x04, 0x0a
        /*02b2*/ 	.short	(.L_36 - .L_35)
	.align		4
.L_35:
        /*02b4*/ 	.word	index@(.nv.constant0._ZN7cutlass13device_kernelINS_4gemm6kernel13GemmUniversalIN4cute5tupleIJiiiiEEENS1_10collective13CollectiveMmaINS1_37MainloopSm90TmaGmmaWarpSpecializedFP8ILi5ENS5_IJNS4_1CILi2EEESB_NSA_ILi1EEEEEENS1_35KernelTmaWarpSpecializedCooperativeEEENS5_IJNSA_ILi128EEESG_SG_EEENS_12float_e4m3_tENS5_IJlSC_lEEESI_SJ_NS4_8TiledMMAINS4_8MMA_AtomIJNS4_4SM904GMMA31MMA_64x128x32_F32E4M3E4M3_SS_TNILNSN_7ScaleInE1ELSP_1EEEEEENS4_6LayoutINS5_IJSB_SC_SC_EEENS5_IJSC_NSA_ILi0EEESU_EEEEENS5_IJNS4_10UnderscoreESX_SX_EEEEENS4_23SM90_TMA_LOAD_MULTICASTENS4_14ComposedLayoutINS4_7SwizzleILi3ELi4ELi3EEENS4_18smem_ptr_flag_bitsILi8EEENSS_INS5_IJNSA_ILi8EEESG_EEENS5_IJSG_SC_EEEEEEEvNS4_8identityES10_S1A_vS1B_EENS_8epilogue10collective6detail29Sm90TmaWarpSpecializedAdapterINS1E_15DefaultEpilogueISI_SJ_SJ_NS1D_6thread17LinearCombinationISI_Li1EffLNS1I_9ScaleType4KindE0ELNS_15FloatRoundStyleE2ESI_EENS1_15EpilogueDefaultEEEEEvvEEEEvNT_6ParamsE)
        /*02b8*/ 	.short	0x0210
        /*02ba*/ 	.short	0x0470


	//----- nvinfo : EIATTR_SW_WAR
	.align		4
.L_36:
        /*02bc*/ 	.byte	0x04, 0x36
        /*02be*/ 	.short	(.L_38 - .L_37)
.L_37:
        /*02c0*/ 	.word	0x00000008
.L_38:


//--------------------- .nv.callgraph             --------------------------
	.section	.nv.callgraph,"",@"SHT_CUDA_CALLGRAPH"
	.align	4
	.sectionentsize	8
	.align		4
        /*0000*/ 	.word	0x00000000
	.align		4
        /*0004*/ 	.word	0xffffffff
	.align		4
        /*0008*/ 	.word	0x00000000
	.align		4
        /*000c*/ 	.word	0xfffffffe
	.align		4
        /*0010*/ 	.word	0x00000000
	.align		4
        /*0014*/ 	.word	0xfffffffd
	.align		4
        /*0018*/ 	.word	0x00000000
	.align		4
        /*001c*/ 	.word	0xfffffffc


//--------------------- .nv.constant4             --------------------------
	.section	.nv.constant4,"a",@progbits
	.align	8
	.align		8
.nv.constant4:
        /*0000*/ 	.dword	_ZN39_INTERNAL_2237151c_4_k_cu_23700c79_53784cuda3std3__45__cpo5beginE
	.align		8
        /*0008*/ 	.dword	_ZN39_INTERNAL_2237151c_4_k_cu_23700c79_53784cuda3std3__45__cpo3endE
	.align		8
        /*0010*/ 	.dword	_ZN39_INTERNAL_2237151c_4_k_cu_23700c79_53784cuda3std3__45__cpo6cbeginE
	.align		8
        /*0018*/ 	.dword	_ZN39_INTERNAL_2237151c_4_k_cu_23700c79_53784cuda3std3__45__cpo4cendE
	.align		8
        /*0020*/ 	.dword	_ZN39_INTERNAL_2237151c_4_k_cu_23700c79_53784cuda3std3__441_GLOBAL__N__2237151c_4_k_cu_23700c79_53786ignoreE
	.align		8
        /*0028*/ 	.dword	_ZN39_INTERNAL_2237151c_4_k_cu_23700c79_53784cuda3std3__419piecewise_constructE
	.align		8
        /*0030*/ 	.dword	_ZN39_INTERNAL_2237151c_4_k_cu_23700c79_53784cuda3std3__48in_placeE
	.align		8
        /*0038*/ 	.dword	_ZN39_INTERNAL_2237151c_4_k_cu_23700c79_53784cuda3std6ranges3__45__cpo4swapE
	.align		8
        /*0040*/ 	.dword	_ZN39_INTERNAL_2237151c_4_k_cu_23700c79_53784cuda3std6ranges3__45__cpo9iter_moveE
	.align		8
        /*0048*/ 	.dword	_ZN39_INTERNAL_2237151c_4_k_cu_23700c79_53784cute7productE
	.align		8
        /*0050*/ 	.dword	_ZN39_INTERNAL_2237151c_4_k_cu_23700c79_53784cute1_E


//--------------------- .text._ZN7cutlass13device_kernelINS_4gemm6kernel13GemmUniversalIN4cute5tupleIJiiiiEEENS1_10collective13CollectiveMmaINS1_37MainloopSm90TmaGmmaWarpSpecializedFP8ILi5ENS5_IJNS4_1CILi2EEESB_NSA_ILi1EEEEEENS1_35KernelTmaWarpSpecializedCooperativeEEENS5_IJNSA_ILi128EEESG_SG_EEENS_12float_e4m3_tENS5_IJlSC_lEEESI_SJ_NS4_8TiledMMAINS4_8MMA_AtomIJNS4_4SM904GMMA31MMA_64x128x32_F32E4M3E4M3_SS_TNILNSN_7ScaleInE1ELSP_1EEEEEENS4_6LayoutINS5_IJSB_SC_SC_EEENS5_IJSC_NSA_ILi0EEESU_EEEEENS5_IJNS4_10UnderscoreESX_SX_EEEEENS4_23SM90_TMA_LOAD_MULTICASTENS4_14ComposedLayoutINS4_7SwizzleILi3ELi4ELi3EEENS4_18smem_ptr_flag_bitsILi8EEENSS_INS5_IJNSA_ILi8EEESG_EEENS5_IJSG_SC_EEEEEEEvNS4_8identityES10_S1A_vS1B_EENS_8epilogue10collective6detail29Sm90TmaWarpSpecializedAdapterINS1E_15DefaultEpilogueISI_SJ_SJ_NS1D_6thread17LinearCombinationISI_Li1EffLNS1I_9ScaleType4KindE0ELNS_15FloatRoundStyleE2ESI_EENS1_15EpilogueDefaultEEEEEvvEEEEvNT_6ParamsE --------------------------
	.section	.text._ZN7cutlass13device_kernelINS_4gemm6kernel13GemmUniversalIN4cute5tupleIJiiiiEEENS1_10collective13CollectiveMmaINS1_37MainloopSm90TmaGmmaWarpSpecializedFP8ILi5ENS5_IJNS4_1CILi2EEESB_NSA_ILi1EEEEEENS1_35KernelTmaWarpSpecializedCooperativeEEENS5_IJNSA_ILi128EEESG_SG_EEENS_12float_e4m3_tENS5_IJlSC_lEEESI_SJ_NS4_8TiledMMAINS4_8MMA_AtomIJNS4_4SM904GMMA31MMA_64x128x32_F32E4M3E4M3_SS_TNILNSN_7ScaleInE1ELSP_1EEEEEENS4_6LayoutINS5_IJSB_SC_SC_EEENS5_IJSC_NSA_ILi0EEESU_EEEEENS5_IJNS4_10UnderscoreESX_SX_EEEEENS4_23SM90_TMA_LOAD_MULTICASTENS4_14ComposedLayoutINS4_7SwizzleILi3ELi4ELi3EEENS4_18smem_ptr_flag_bitsILi8EEENSS_INS5_IJNSA_ILi8EEESG_EEENS5_IJSG_SC_EEEEEEEvNS4_8identityES10_S1A_vS1B_EENS_8epilogue10collective6detail29Sm90TmaWarpSpecializedAdapterINS1E_15DefaultEpilogueISI_SJ_SJ_NS1D_6thread17LinearCombinationISI_Li1EffLNS1I_9ScaleType4KindE0ELNS_15FloatRoundStyleE2ESI_EENS1_15EpilogueDefaultEEEEEvvEEEEvNT_6ParamsE,"ax",@progbits
	.align	128
.text._ZN7cutlass13device_kernelINS_4gemm6kernel13GemmUniversalIN4cute5tupleIJiiiiEEENS1_10collective13CollectiveMmaINS1_37MainloopSm90TmaGmmaWarpSpecializedFP8ILi5ENS5_IJNS4_1CILi2EEESB_NSA_ILi1EEEEEENS1_35KernelTmaWarpSpecializedCooperativeEEENS5_IJNSA_ILi128EEESG_SG_EEENS_12float_e4m3_tENS5_IJlSC_lEEESI_SJ_NS4_8TiledMMAINS4_8MMA_AtomIJNS4_4SM904GMMA31MMA_64x128x32_F32E4M3E4M3_SS_TNILNSN_7ScaleInE1ELSP_1EEEEEENS4_6LayoutINS5_IJSB_SC_SC_EEENS5_IJSC_NSA_ILi0EEESU_EEEEENS5_IJNS4_10UnderscoreESX_SX_EEEEENS4_23SM90_TMA_LOAD_MULTICASTENS4_14ComposedLayoutINS4_7SwizzleILi3ELi4ELi3EEENS4_18smem_ptr_flag_bitsILi8EEENSS_INS5_IJNSA_ILi8EEESG_EEENS5_IJSG_SC_EEEEEEEvNS4_8identityES10_S1A_vS1B_EENS_8epilogue10collective6detail29Sm90TmaWarpSpecializedAdapterINS1E_15DefaultEpilogueISI_SJ_SJ_NS1D_6thread17LinearCombinationISI_Li1EffLNS1I_9ScaleType4KindE0ELNS_15FloatRoundStyleE2ESI_EENS1_15EpilogueDefaultEEEEEvvEEEEvNT_6ParamsE:
        .type           _ZN7cutlass13device_kernelINS_4gemm6kernel13GemmUniversalIN4cute5tupleIJiiiiEEENS1_10collective13CollectiveMmaINS1_37MainloopSm90TmaGmmaWarpSpecializedFP8ILi5ENS5_IJNS4_1CILi2EEESB_NSA_ILi1EEEEEENS1_35KernelTmaWarpSpecializedCooperativeEEENS5_IJNSA_ILi128EEESG_SG_EEENS_12float_e4m3_tENS5_IJlSC_lEEESI_SJ_NS4_8TiledMMAINS4_8MMA_AtomIJNS4_4SM904GMMA31MMA_64x128x32_F32E4M3E4M3_SS_TNILNSN_7ScaleInE1ELSP_1EEEEEENS4_6LayoutINS5_IJSB_SC_SC_EEENS5_IJSC_NSA_ILi0EEESU_EEEEENS5_IJNS4_10UnderscoreESX_SX_EEEEENS4_23SM90_TMA_LOAD_MULTICASTENS4_14ComposedLayoutINS4_7SwizzleILi3ELi4ELi3EEENS4_18smem_ptr_flag_bitsILi8EEENSS_INS5_IJNSA_ILi8EEESG_EEENS5_IJSG_SC_EEEEEEEvNS4_8identityES10_S1A_vS1B_EENS_8epilogue10collective6detail29Sm90TmaWarpSpecializedAdapterINS1E_15DefaultEpilogueISI_SJ_SJ_NS1D_6thread17LinearCombinationISI_Li1EffLNS1I_9ScaleType4KindE0ELNS_15FloatRoundStyleE2ESI_EENS1_15EpilogueDefaultEEEEEvvEEEEvNT_6ParamsE,@function
        .size           _ZN7cutlass13device_kernelINS_4gemm6kernel13GemmUniversalIN4cute5tupleIJiiiiEEENS1_10collective13CollectiveMmaINS1_37MainloopSm90TmaGmmaWarpSpecializedFP8ILi5ENS5_IJNS4_1CILi2EEESB_NSA_ILi1EEEEEENS1_35KernelTmaWarpSpecializedCooperativeEEENS5_IJNSA_ILi128EEESG_SG_EEENS_12float_e4m3_tENS5_IJlSC_lEEESI_SJ_NS4_8TiledMMAINS4_8MMA_AtomIJNS4_4SM904GMMA31MMA_64x128x32_F32E4M3E4M3_SS_TNILNSN_7ScaleInE1ELSP_1EEEEEENS4_6LayoutINS5_IJSB_SC_SC_EEENS5_IJSC_NSA_ILi0EEESU_EEEEENS5_IJNS4_10UnderscoreESX_SX_EEEEENS4_23SM90_TMA_LOAD_MULTICASTENS4_14ComposedLayoutINS4_7SwizzleILi3ELi4ELi3EEENS4_18smem_ptr_flag_bitsILi8EEENSS_INS5_IJNSA_ILi8EEESG_EEENS5_IJSG_SC_EEEEEEEvNS4_8identityES10_S1A_vS1B_EENS_8epilogue10collective6detail29Sm90TmaWarpSpecializedAdapterINS1E_15DefaultEpilogueISI_SJ_SJ_NS1D_6thread17LinearCombinationISI_Li1EffLNS1I_9ScaleType4KindE0ELNS_15FloatRoundStyleE2ESI_EENS1_15EpilogueDefaultEEEEEvvEEEEvNT_6ParamsE,(.L_x_208 - _ZN7cutlass13device_kernelINS_4gemm6kernel13GemmUniversalIN4cute5tupleIJiiiiEEENS1_10collective13CollectiveMmaINS1_37MainloopSm90TmaGmmaWarpSpecializedFP8ILi5ENS5_IJNS4_1CILi2EEESB_NSA_ILi1EEEEEENS1_35KernelTmaWarpSpecializedCooperativeEEENS5_IJNSA_ILi128EEESG_SG_EEENS_12float_e4m3_tENS5_IJlSC_lEEESI_SJ_NS4_8TiledMMAINS4_8MMA_AtomIJNS4_4SM904GMMA31MMA_64x128x32_F32E4M3E4M3_SS_TNILNSN_7ScaleInE1ELSP_1EEEEEENS4_6LayoutINS5_IJSB_SC_SC_EEENS5_IJSC_NSA_ILi0EEESU_EEEEENS5_IJNS4_10UnderscoreESX_SX_EEEEENS4_23SM90_TMA_LOAD_MULTICASTENS4_14ComposedLayoutINS4_7SwizzleILi3ELi4ELi3EEENS4_18smem_ptr_flag_bitsILi8EEENSS_INS5_IJNSA_ILi8EEESG_EEENS5_IJSG_SC_EEEEEEEvNS4_8identityES10_S1A_vS1B_EENS_8epilogue10collective6detail29Sm90TmaWarpSpecializedAdapterINS1E_15DefaultEpilogueISI_SJ_SJ_NS1D_6thread17LinearCombinationISI_Li1EffLNS1I_9ScaleType4KindE0ELNS_15FloatRoundStyleE2ESI_EENS1_15EpilogueDefaultEEEEEvvEEEEvNT_6ParamsE)
        .other          _ZN7cutlass13device_kernelINS_4gemm6kernel13GemmUniversalIN4cute5tupleIJiiiiEEENS1_10collective13CollectiveMmaINS1_37MainloopSm90TmaGmmaWarpSpecializedFP8ILi5ENS5_IJNS4_1CILi2EEESB_NSA_ILi1EEEEEENS1_35KernelTmaWarpSpecializedCooperativeEEENS5_IJNSA_ILi128EEESG_SG_EEENS_12float_e4m3_tENS5_IJlSC_lEEESI_SJ_NS4_8TiledMMAINS4_8MMA_AtomIJNS4_4SM904GMMA31MMA_64x128x32_F32E4M3E4M3_SS_TNILNSN_7ScaleInE1ELSP_1EEEEEENS4_6LayoutINS5_IJSB_SC_SC_EEENS5_IJSC_NSA_ILi0EEESU_EEEEENS5_IJNS4_10UnderscoreESX_SX_EEEEENS4_23SM90_TMA_LOAD_MULTICASTENS4_14ComposedLayoutINS4_7SwizzleILi3ELi4ELi3EEENS4_18smem_ptr_flag_bitsILi8EEENSS_INS5_IJNSA_ILi8EEESG_EEENS5_IJSG_SC_EEEEEEEvNS4_8identityES10_S1A_vS1B_EENS_8epilogue10collective6detail29Sm90TmaWarpSpecializedAdapterINS1E_15DefaultEpilogueISI_SJ_SJ_NS1D_6thread17LinearCombinationISI_Li1EffLNS1I_9ScaleType4KindE0ELNS_15FloatRoundStyleE2ESI_EENS1_15EpilogueDefaultEEEEEvvEEEEvNT_6ParamsE,@"STO_CUDA_ENTRY STV_DEFAULT"
_ZN7cutlass13device_kernelINS_4gemm6kernel13GemmUniversalIN4cute5tupleIJiiiiEEENS1_10collective13CollectiveMmaINS1_37MainloopSm90TmaGmmaWarpSpecializedFP8ILi5ENS5_IJNS4_1CILi2EEESB_NSA_ILi1EEEEEENS1_35KernelTmaWarpSpecializedCooperativeEEENS5_IJNSA_ILi128EEESG_SG_EEENS_12float_e4m3_tENS5_IJlSC_lEEESI_SJ_NS4_8TiledMMAINS4_8MMA_AtomIJNS4_4SM904GMMA31MMA_64x128x32_F32E4M3E4M3_SS_TNILNSN_7ScaleInE1ELSP_1EEEEEENS4_6LayoutINS5_IJSB_SC_SC_EEENS5_IJSC_NSA_ILi0EEESU_EEEEENS5_IJNS4_10UnderscoreESX_SX_EEEEENS4_23SM90_TMA_LOAD_MULTICASTENS4_14ComposedLayoutINS4_7SwizzleILi3ELi4ELi3EEENS4_18smem_ptr_flag_bitsILi8EEENSS_INS5_IJNSA_ILi8EEESG_EEENS5_IJSG_SC_EEEEEEEvNS4_8identityES10_S1A_vS1B_EENS_8epilogue10collective6detail29Sm90TmaWarpSpecializedAdapterINS1E_15DefaultEpilogueISI_SJ_SJ_NS1D_6thread17LinearCombinationISI_Li1EffLNS1I_9ScaleType4KindE0ELNS_15FloatRoundStyleE2ESI_EENS1_15EpilogueDefaultEEEEEvvEEEEvNT_6ParamsE:
[----:B------:R-:W-:Y:S01]  /*0000*/  LDC R1, c[0x0][0x28] ;  /* 0x00000a00ff017b82 */ /* 0x000fe20000000800 */
[----:B------:R-:W0:Y:S01]  /*0010*/  S2R R0, SR_TID.X ;  /* 0x0000000000007919 */ /* 0x000e220000002100 */
[----:B------:R-:W-:Y:S01]  /*0020*/  ELECT P0, URZ, PT ;  /* 0x00000000003f782f */ /* 0x000fe20003800000 */
[----:B------:R-:W-:Y:S01]  /*0030*/  BSSY B0, `(.L_x_0) ;  /* 0x000000f000007945 */ /* 0x000fe20003800000 */
[--C-:B0-----:R-:W-:Y:S02]  /*0040*/  SHF.R.U32.HI R2, RZ, 0x5, R0.reuse ;  /* 0x00000005ff027819 */ /* 0x101fe40000011600 */
[----:B------:R-:W-:-:S03]  /*0050*/  SHF.R.U32.HI R3, RZ, 0x7, R0 ;  /* 0x00000007ff037819 */ /* 0x000fc60000011600 */
[----:B------:R-:W0:Y:S04]  /*0060*/  SHFL.IDX PT, R7, R2, RZ, 0x1f ;  /* 0x00001fff02077589 */ /* 0x000e2800000e0000 */
[----:B------:R-:W1:Y:S01]  /*0070*/  SHFL.IDX PT, R3, R3, RZ, 0x1f ;  /* 0x00001fff03037589 */ /* 0x000e6200000e0000 */
[----:B0-----:R-:W-:-:S13]  /*0080*/  ISETP.NE.OR P0, PT, R7, RZ, !P0 ;  /* 0x000000ff0700720c */ /* 0x001fda0004705670 */
[----:B-1----:R-:W-:Y:S05]  /*0090*/  @P0 BRA `(.L_x_1) ;  /* 0x0000000000200947 */ /* 0x002fea0003800000 */
[----:B------:R-:W-:Y:S02]  /*00a0*/  ULDC.64 UR4, c[0x0][0x198] ;  /* 0x0000660000047ab9 */ /* 0x000fe40000000a00 */
[----:B------:R-:W-:Y:S02]  /*00b0*/  UIADD3 UR6, UP0, UR4, 0xf0, URZ ;  /* 0x000000f004067890 */ /* 0x000fe4000ff1e03f */
[----:B------:R-:W-:Y:S02]  /*00c0*/  UIADD3 UR4, UP1, UR4, 0x1f0, URZ ;  /* 0x000001f004047890 */ /* 0x000fe4000ff3e03f */
[----:B------:R-:W-:Y:S02]  /*00d0*/  UIADD3.X UR7, URZ, UR5, URZ, UP0, !UPT ;  /* 0x000000053f077290 */ /* 0x000fe400087fe43f */
[----:B------:R-:W-:-:S07]  /*00e0*/  UIADD3.X UR5, URZ, UR5, URZ, UP1, !UPT ;  /* 0x000000053f057290 */ /* 0x000fce0008ffe43f */
[----:B------:R0:W-:Y:S02]  /*00f0*/  UTMACCTL.PF [UR6] ;  /* 0x00000000060079b9 */ /* 0x0001e40008040000 */
[----:B------:R0:W-:Y:S02]  /*0100*/  UTMACCTL.PF [UR4] ;  /* 0x00000000040079b9 */ /* 0x0001e40008040000 */
[----:B0-----:R-:W-:Y:S01]  /*0110*/  NOP ;  /* 0x0000000000007918 */ /* 0x001fe20000000000 */
.L_x_1:
[----:B------:R-:W-:Y:S05]  /*0120*/  BSYNC B0 ;  /* 0x0000000000007941 */ /* 0x000fea0003800000 */
.L_x_0:
[----:B------:R-:W0:Y:S02]  /*0130*/  SHFL.IDX PT, R4, R2, RZ, 0x1f ;  /* 0x00001fff02047589 */ /* 0x000e2400000e0000 */
[----:B0-----:R-:W-:-:S13]  /*0140*/  ISETP.NE.AND P0, PT, R4, RZ, PT ;  /* 0x000000ff0400720c */ /* 0x001fda0003f05270 */
[----:B------:R-:W-:Y:S05]  /*0150*/  @P0 BRA `(.L_x_2) ;  /* 0x0000000000600947 */ /* 0x000fea0003800000 */
[----:B------:R-:W0:Y:S01]  /*0160*/  S2UR UR8, SR_CgaCtaId ;  /* 0x00000000000879c3 */ /* 0x000e220000008800 */
[----:B------:R-:W-:Y:S01]  /*0170*/  UMOV UR4, 0x400 ;  /* 0x0000040000047882 */ /* 0x000fe20000000000 */
[----:B------:R-:W-:Y:S01]  /*0180*/  UMOV UR5, 0x1 ;  /* 0x0000000100057882 */ /* 0x000fe20000000000 */
[----:B------:R-:W-:Y:S01]  /*0190*/  UMOV UR6, 0x6 ;  /* 0x0000000600067882 */ /* 0x000fe20000000000 */
[----:B------:R-:W-:Y:S01]  /*01a0*/  ELECT P0, URZ, PT ;  /* 0x00000000003f782f */ /* 0x000fe20003800000 */
[----:B------:R-:W-:-:S04]  /*01b0*/  UIADD3 UR6, -UR6, 0x100000, URZ ;  /* 0x0010000006067890 */ /* 0x000fc8000fffe13f */
[----:B------:R-:W-:Y:S02]  /*01c0*/  USHF.L.U32 UR7, UR6, 0xb, URZ ;  /* 0x0000000b06077899 */ /* 0x000fe4000800063f */
[----:B------:R-:W-:Y:S02]  /*01d0*/  USHF.L.U32 UR6, UR6, 0x1, URZ ;  /* 0x0000000106067899 */ /* 0x000fe4000800063f */
[----:B0-----:R-:W-:Y:S02]  /*01e0*/  ULEA UR8, UR8, UR4, 0x18 ;  /* 0x0000000408087291 */ /* 0x001fe4000f8ec03f */
[----:B------:R-:W-:-:S04]  /*01f0*/  UIADD3 UR4, -UR5, 0x100000, URZ ;  /* 0x0010000005047890 */ /* 0x000fc8000fffe13f */
[----:B------:R-:W-:Y:S02]  /*0200*/  USHF.L.U32 UR5, UR4, 0xb, URZ ;  /* 0x0000000b04057899 */ /* 0x000fe4000800063f */
[----:B------:R-:W-:Y:S01]  /*0210*/  USHF.L.U32 UR4, UR4, 0x1, URZ ;  /* 0x0000000104047899 */ /* 0x000fe2000800063f */
[----:B------:R-:W0:Y:S11]  /*0220*/  FENCE.VIEW.ASYNC.S ;  /* 0x00000000000073c6 */ /* 0x000e360000000000 */
[----:B0-----:R0:W1:Y:S01]  /*0230*/  SYNCS.EXCH.64 URZ, [UR8], UR4 ;  /* 0x00000004083f75b2 */ /* 0x0010620008000100 */
[----:B------:R0:W2:Y:S01]  /*0240*/  SYNCS.EXCH.64 URZ, [UR8+0x28], UR6 ;  /* 0x00002806083f75b2 */ /* 0x0000a20008000100 */
[----:B------:R0:W3:Y:S01]  /*0250*/  SYNCS.EXCH.64 URZ, [UR8+0x8], UR4 ;  /* 0x00000804083f75b2 */ /* 0x0000e20008000100 */
[----:B------:R0:W4:Y:S01]  /*0260*/  SYNCS.EXCH.64 URZ, [UR8+0x30], UR6 ;  /* 0x00003006083f75b2 */ /* 0x0001220008000100 */
[----:B------:R0:W0:Y:S01]  /*0270*/  SYNCS.EXCH.64 URZ, [UR8+0x10], UR4 ;  /* 0x00001004083f75b2 */ /* 0x0000220008000100 */
[----:B------:R0:W0:Y:S01]  /*0280*/  SYNCS.EXCH.64 URZ, [UR8+0x38], UR6 ;  /* 0x00003806083f75b2 */ /* 0x0000220008000100 */
[----:B------:R0:W0:Y:S01]  /*0290*/  SYNCS.EXCH.64 URZ, [UR8+0x18], UR4 ;  /* 0x00001804083f75b2 */ /* 0x0000220008000100 */
[----:B------:R0:W0:Y:S01]  /*02a0*/  SYNCS.EXCH.64 URZ, [UR8+0x40], UR6 ;  /* 0x00004006083f75b2 */ /* 0x0000220008000100 */
[----:B------:R0:W0:Y:S01]  /*02b0*/  SYNCS.EXCH.64 URZ, [UR8+0x20], UR4 ;  /* 0x00002004083f75b2 */ /* 0x0000220008000100 */
[----:B------:R0:W0:Y:S01]  /*02c0*/  SYNCS.EXCH.64 URZ, [UR8+0x48], UR6 ;  /* 0x00004806083f75b2 */ /* 0x0000220008000100 */
[----:B------:R-:W-:Y:S01]  /*02d0*/  NOP ;  /* 0x0000000000007918 */ /* 0x000fe20000000000 */
.L_x_2:
[----:B------:R-:W-:Y:S01]  /*02e0*/  SHF.R.S32.HI R5, RZ, 0x1f, R0 ;  /* 0x0000001fff057819 */ /* 0x000fe20000011400 */
[----:B------:R-:W5:Y:S01]  /*02f0*/  SHFL.IDX PT, R2, R2, RZ, 0x1f ;  /* 0x00001fff02027589 */ /* 0x000f6200000e0000 */
[----:B0-----:R-:W0:Y:S01]  /*0300*/  S2UR UR8, SR_CTAID.X ;  /* 0x00000000000879c3 */ /* 0x001e220000002500 */
[----:B------:R-:W-:Y:S02]  /*0310*/  ELECT P0, URZ, PT ;  /* 0x00000000003f782f */ /* 0x000fe40003800000 */
[----:B------:R-:W-:Y:S01]  /*0320*/  LEA.HI R5, R5, R0, RZ, 0x7 ;  /* 0x0000000005057211 */ /* 0x000fe200078f38ff */
[----:B------:R-:W1:Y:S01]  /*0330*/  S2R R8, SR_CTAID.Y ;  /* 0x0000000000087919 */ /* 0x000e620000002600 */
[----:B------:R-:W-:Y:S01]  /*0340*/  SHF.R.S32.HI R11, RZ, 0x1f, R4 ;  /* 0x0000001fff0b7819 */ /* 0x000fe20000011404 */
[----:B------:R-:W-:Y:S01]  /*0350*/  ULDC UR4, c[0x0][0x150] ;  /* 0x0000540000047ab9 */ /* 0x000fe20000000800 */
[----:B------:R-:W-:Y:S01]  /*0360*/  LOP3.LUT R5, R5, 0xffffff80, RZ, 0xc0, !PT ;  /* 0xffffff8005057812 */ /* 0x000fe200078ec0ff */
[----:B------:R-:W-:Y:S01]  /*0370*/  VIADD R16, R3, 0xffffffff ;  /* 0xffffffff03107836 */ /* 0x000fe20000000000 */
[----:B------:R-:W-:Y:S01]  /*0380*/  LEA.HI R11, R11, R4, RZ, 0x2 ;  /* 0x000000040b0b7211 */ /* 0x000fe200078f10ff */
[----:B------:R-:W2:Y:S01]  /*0390*/  LDC R12, c[0x0][0x144] ;  /* 0x00005100ff0c7b82 */ /* 0x000ea20000000800 */
[----:B------:R-:W-:Y:S01]  /*03a0*/  NOP ;  /* 0x0000000000007918 */ /* 0x000fe20000000000 */
[----:B------:R-:W-:Y:S01]  /*03b0*/  IMAD.IADD R6, R0, 0x1, -R5 ;  /* 0x0000000100067824 */ /* 0x000fe200078e0a05 */
[----:B------:R-:W-:Y:S01]  /*03c0*/  LOP3.LUT R11, R11, 0x3ffffffc, RZ, 0xc0, !PT ;  /* 0x3ffffffc0b0b7812 */ /* 0x000fe200078ec0ff */
[----:B------:R-:W-:Y:S01]  /*03d0*/  NOP ;  /* 0x0000000000007918 */ /* 0x000fe20000000000 */
[----:B------:R-:W-:-:S02]  /*03e0*/  ISETP.NE.AND P4, PT, R3, RZ, PT ;  /* 0x000000ff0300720c */ /* 0x000fc40003f85270 */
[----:B------:R-:W-:Y:S01]  /*03f0*/  SHF.R.S32.HI R5, RZ, 0x1f, R6 ;  /* 0x0000001fff057819 */ /* 0x000fe20000011406 */
[----:B------:R-:W-:Y:S01]  /*0400*/  IMAD.IADD R4, R4, 0x1, -R11 ;  /* 0x0000000104047824 */ /* 0x000fe200078e0a0b */
[----:B------:R-:W3:Y:S01]  /*0410*/  LDC R14, c[0x0][0x140] ;  /* 0x00005000ff0e7b82 */ /* 0x000ee20000000800 */
[----:B------:R-:W-:Y:S02]  /*0420*/  ISETP.GE.U32.AND P6, PT, R16, 0x2, PT ;  /* 0x000000021000780c */ /* 0x000fe40003fc6070 */
[----:B------:R-:W-:Y:S02]  /*0430*/  LEA.HI R5, R5, R6, RZ, 0x3 ;  /* 0x0000000605057211 */ /* 0x000fe400078f18ff */
[----:B-----5:R-:W-:Y:S02]  /*0440*/  ISETP.NE.OR P0, PT, R2, RZ, !P0 ;  /* 0x000000ff0200720c */ /* 0x020fe40004705670 */
[--C-:B------:R-:W-:Y:S01]  /*0450*/  SHF.R.S32.HI R2, RZ, 0x3, R5.reuse ;  /* 0x00000003ff027819 */ /* 0x100fe20000011405 */
[----:B------:R-:W5:Y:S01]  /*0460*/  LDC R13, c[0x0][0x148] ;  /* 0x00005200ff0d7b82 */ /* 0x000f620000000800 */
[----:B------:R-:W-:-:S02]  /*0470*/  SHF.R.S32.HI R5, RZ, 0x1f, R5 ;  /* 0x0000001fff057819 */ /* 0x000fc40000011405 */
[----:B0-----:R-:W-:Y:S02]  /*0480*/  I2FP.F32.U32 R10, UR8 ;  /* 0x00000008000a7c45 */ /* 0x001fe40008201000 */
[----:B------:R-:W-:-:S03]  /*0490*/  LEA.HI R5, R5, R2, RZ, 0x2 ;  /* 0x0000000205057211 */ /* 0x000fc600078f10ff */
[----:B------:R-:W-:Y:S01]  /*04a0*/  FMUL R10, R10, UR4 ;  /* 0x000000040a0a7c20 */ /* 0x000fe20008400000 */
[----:B------:R-:W-:Y:S01]  /*04b0*/  LOP3.LUT R5, R5, 0xfffffffc, RZ, 0xc0, !PT ;  /* 0xfffffffc05057812 */ /* 0x000fe200078ec0ff */
[----:B------:R-:W-:Y:S01]  /*04c0*/  VOTEU.ALL UP0, P0 ;  /* 0x00000000003f7886 */ /* 0x000fe20000000000 */
[----:B-1----:R-:W-:Y:S01]  /*04d0*/  I2FP.F32.U32 R11, R8 ;  /* 0x00000008000b7245 */ /* 0x002fe20000201000 */
[----:B------:R-:W-:Y:S01]  /*04e0*/  ULDC UR4, c[0x0][0x154] ;  /* 0x0000550000047ab9 */ /* 0x000fe20000000800 */
[----:B------:R-:W-:Y:S01]  /*04f0*/  VOTEU.ALL UP1, P0 ;  /* 0x00000000003f7886 */ /* 0x000fe20000020000 */
[----:B------:R-:W0:Y:S01]  /*0500*/  F2I.U32.TRUNC.NTZ R10, R10 ;  /* 0x0000000a000a7305 */ /* 0x000e22000020f000 */
[----:B------:R-:W-:Y:S01]  /*0510*/  IMAD.IADD R5, R2, 0x1, -R5 ;  /* 0x0000000102057824 */ /* 0x000fe200078e0a05 */
[----:B------:R-:W1:Y:S01]  /*0520*/  @!UP0 S2UR UR7, SR_CgaCtaId ;  /* 0x00000000000789c3 */ /* 0x000e620000008800 */
[----:B------:R-:W-:Y:S01]  /*0530*/  @!UP0 UMOV UR6, 0x400 ;  /* 0x0000040000068882 */ /* 0x000fe20000000000 */
[----:B---3--:R-:W-:Y:S01]  /*0540*/  ISETP.EQ.U32.AND P3, PT, R14, 0x1, PT ;  /* 0x000000010e00780c */ /* 0x008fe20003f62070 */
[----:B------:R-:W-:-:S05]  /*0550*/  IMAD R5, R4, 0x4, R5 ;  /* 0x0000000404057824 */ /* 0x000fca00078e0205 */
[----:B------:R-:W-:-:S04]  /*0560*/  LEA.HI R2, R5, R5, RZ, 0x1 ;  /* 0x0000000505027211 */ /* 0x000fc800078f08ff */
[----:B------:R-:W-:Y:S01]  /*0570*/  LOP3.LUT R4, R2, 0xfffffffe, RZ, 0xc0, !PT ;  /* 0xfffffffe02047812 */ /* 0x000fe200078ec0ff */
[----:B0-----:R-:W-:Y:S02]  /*0580*/  IMAD.MOV R15, RZ, RZ, -R10 ;  /* 0x000000ffff0f7224 */ /* 0x001fe400078e0a0a */
[----:B------:R-:W-:Y:S01]  /*0590*/  FMUL R10, R11, UR4 ;  /* 0x000000040b0a7c20 */ /* 0x000fe20008400000 */
[----:B------:R-:W-:Y:S01]  /*05a0*/  SHF.R.S32.HI R2, RZ, 0x1f, R7 ;  /* 0x0000001fff027819 */ /* 0x000fe20000011407 */
[----:B------:R-:W-:Y:S01]  /*05b0*/  UMOV UR4, 0x20 ;  /* 0x0000002000047882 */ /* 0x000fe20000000000 */
[----:B--2---:R-:W-:Y:S01]  /*05c0*/  IMAD R12, R12, R15, UR8 ;  /* 0x000000080c0c7e24 */ /* 0x004fe2000f8e020f */
[----:B------:R-:W-:-:S04]  /*05d0*/  @!UP0 UIADD3 UR4, -UR4, 0x100000, URZ ;  /* 0x0010000004048890 */ /* 0x000fc8000fffe13f */
[----:B------:R-:W-:Y:S02]  /*05e0*/  @!UP0 USHF.L.U32 UR5, UR4, 0xb, URZ ;  /* 0x0000000b04058899 */ /* 0x000fe4000800063f */
[----:B------:R-:W-:Y:S01]  /*05f0*/  @!UP0 USHF.L.U32 UR4, UR4, 0x1, URZ ;  /* 0x0000000104048899 */ /* 0x000fe2000800063f */
[C---:B------:R-:W-:Y:S01]  /*0600*/  IMAD.IADD R11, R5.reuse, 0x1, -R4 ;  /* 0x00000001050b7824 */ /* 0x040fe200078e0a04 */
[----:B------:R-:W0:Y:S01]  /*0610*/  F2I.U32.TRUNC.NTZ R10, R10 ;  /* 0x0000000a000a7305 */ /* 0x000e22000020f000 */
[----:B------:R-:W-:Y:S01]  /*0620*/  LEA.HI R2, R2, R7, RZ, 0x2 ;  /* 0x0000000702027211 */ /* 0x000fe200078f10ff */
[----:B------:R-:W-:Y:S02]  /*0630*/  IMAD.SHL.U32 R4, R5, 0x4, RZ ;  /* 0x0000000405047824 */ /* 0x000fe400078e00ff */
[----:B------:R-:W-:Y:S01]  /*0640*/  ISETP.NE.AND P2, PT, R11, R12, PT ;  /* 0x0000000c0b00720c */ /* 0x000fe20003f45270 */
[----:B-1----:R-:W-:Y:S01]  /*0650*/  @!UP0 ULEA UR6, UR7, UR6, 0x18 ;  /* 0x0000000607068291 */ /* 0x002fe2000f8ec03f */
[----:B------:R-:W-:Y:S01]  /*0660*/  LOP3.LUT R2, R2, 0xfffffffc, RZ, 0xc0, !PT ;  /* 0xfffffffc02027812 */ /* 0x000fe200078ec0ff */
[----:B------:R-:W-:Y:S01]  /*0670*/  VOTEU.ALL UP0, P0 ;  /* 0x00000000003f7886 */ /* 0x000fe20000000000 */
[----:B------:R-:W-:-:S02]  /*0680*/  LOP3.LUT R5, R5, 0xc, R4, 0x78, !PT ;  /* 0x0000000c05057812 */ /* 0x000fc400078e7804 */
[----:B------:R-:W-:Y:S01]  /*0690*/  LOP3.LUT P0, RZ, R6, 0x7, RZ, 0xc0, !PT ;  /* 0x0000000706ff7812 */ /* 0x000fe2000780c0ff */
[----:B------:R-:W-:Y:S02]  /*06a0*/  IMAD.IADD R7, R7, 0x1, -R2 ;  /* 0x0000000107077824 */ /* 0x000fe400078e0a02 */
[----:B------:R-:W-:Y:S01]  /*06b0*/  IMAD.MOV.U32 R6, RZ, RZ, 0x1 ;  /* 0x00000001ff067424 */ /* 0x000fe200078e00ff */
[----:B------:R-:W-:Y:S01]  /*06c0*/  ISETP.LT.U32.AND P0, PT, R5, 0x4, !P0 ;  /* 0x000000040500780c */ /* 0x000fe20004701070 */
[----:B0-----:R-:W-:Y:S01]  /*06d0*/  IMAD.MOV R20, RZ, RZ, -R10 ;  /* 0x000000ffff147224 */ /* 0x001fe200078e0a0a */
[----:B------:R-:W-:Y:S01]  /*06e0*/  ISETP.NE.AND P1, PT, R7, 0x3, PT ;  /* 0x000000030700780c */ /* 0x000fe20003f25270 */
[----:B------:R-:W0:Y:S02]  /*06f0*/  FENCE.VIEW.ASYNC.S ;  /* 0x00000000000073c6 */ /* 0x000e240000000000 */
[----:B0-----:R0:W1:Y:S01]  /*0700*/  @!UP0 SYNCS.EXCH.64 URZ, [UR6+0x60], UR4 ;  /* 0x00006004063f85b2 */ /* 0x0010620008000100 */
[----:B------:R-:W-:Y:S01]  /*0710*/  @P2 LEA.HI R2, R5, R5, RZ, 0x1 ;  /* 0x0000000505022211 */ /* 0x000fe200078f08ff */
[----:B-----5:R-:W-:Y:S01]  /*0720*/  IMAD R11, R13, R20, R8 ;  /* 0x000000140d0b7224 */ /* 0x020fe200078e0208 */
[----:B------:R-:W-:-:S02]  /*0730*/  ISETP.EQ.OR P1, PT, R7, RZ, !P1 ;  /* 0x000000ff0700720c */ /* 0x000fc40004f22670 */
[----:B------:R-:W-:Y:S02]  /*0740*/  @P2 SHF.R.S32.HI R2, RZ, 0x1, R2 ;  /* 0x00000001ff022819 */ /* 0x000fe40000011402 */
[----:B------:R-:W-:Y:S02]  /*0750*/  ISETP.EQ.AND P1, PT, R3, RZ, P1 ;  /* 0x000000ff0300720c */ /* 0x000fe40000f22270 */
[----:B------:R-:W-:Y:S02]  /*0760*/  @P2 ISETP.NE.AND P5, PT, R2, R11, PT ;  /* 0x0000000b0200220c */ /* 0x000fe40003fa5270 */
[----:B------:R-:W-:Y:S02]  /*0770*/  SEL R3, RZ, 0x1, !P0 ;  /* 0x00000001ff037807 */ /* 0x000fe40004000000 */
[----:B------:R-:W-:Y:S02]  /*0780*/  @P2 SEL R6, RZ, 0x1, P5 ;  /* 0x00000001ff062807 */ /* 0x000fe40002800000 */
[----:B------:R-:W-:Y:S01]  /*0790*/  SEL R4, RZ, 0x1, !P1 ;  /* 0x00000001ff047807 */ /* 0x000fe20004800000 */
[----:B------:R0:W2:Y:S01]  /*07a0*/  @!UP1 SYNCS.EXCH.64 URZ, [UR6+0x68], UR4 ;  /* 0x00006804063f95b2 */ /* 0x0000a20008000100 */
[----:B------:R-:W-:Y:S01]  /*07b0*/  LOP3.LUT R6, R6, R3, RZ, 0xc0, !PT ;  /* 0x0000000306067212 */ /* 0x000fe200078ec0ff */
[----:B------:R-:W-:Y:S01]  /*07c0*/  NOP ;  /* 0x0000000000007918 */ /* 0x000fe20000000000 */
[----:B------:R-:W-:Y:S01]  /*07d0*/  SEL R4, R4, 0x2, P6 ;  /* 0x0000000204047807 */ /* 0x000fe20003000000 */
[----:B------:R-:W-:Y:S06]  /*07e0*/  @!P3 BRA `(.L_x_3) ;  /* 0x000000000008b947 */ /* 0x000fec0003800000 */
[----:B-12-4-:R-:W-:Y:S01]  /*07f0*/  UCGABAR_ARV ;  /* 0x00000000000079c7 */ /* 0x016fe20008000000 */
[----:B------:R-:W-:Y:S05]  /*0800*/  BRA `(.L_x_4) ;  /* 0x0000000000047947 */ /* 0x000fea0003800000 */
.L_x_3:
[----:B-12-4-:R-:W-:Y:S01]  /*0810*/  NOP ;  /* 0x0000000000007918 */ /* 0x016fe20000000000 */
.L_x_4:
[----:B------:R-:W1:Y:S01]  /*0820*/  LDC R2, c[0x0][0x65c] ;  /* 0x00019700ff027b82 */ /* 0x000e620000000800 */
[----:B------:R-:W-:Y:S01]  /*0830*/  IMAD.MOV.U32 R3, RZ, RZ, RZ ;  /* 0x000000ffff037224 */ /* 0x000fe200078e00ff */
[----:B-1----:R-:W-:Y:S01]  /*0840*/  ISETP.NE.AND P2, PT, R2, 0x1, PT ;  /* 0x000000010200780c */ /* 0x002fe20003f45270 */
[----:B------:R-:W-:-:S12]  /*0850*/  IMAD.U32 R2, RZ, RZ, UR8 ;  /* 0x00000008ff027e24 */ /* 0x000fd8000f8e00ff */
[----:B------:R-:W1:Y:S01]  /*0860*/  @P2 LDC R15, c[0x0][0x10] ;  /* 0x00000400ff0f2b82 */ /* 0x000e620000000800 */
[----:B------:R-:W-:Y:S02]  /*0870*/  @P2 IMAD.MOV.U32 R9, RZ, RZ, RZ ;  /* 0x000000ffff092224 */ /* 0x000fe400078e00ff */
[----:B------:R-:W-:-:S05]  /*0880*/  @P2 IMAD.MOV.U32 R17, RZ, RZ, RZ ;  /* 0x000000ffff112224 */ /* 0x000fca00078e00ff */
[----:B------:R-:W2:Y:S01]  /*0890*/  @!P2 LDC R11, c[0x0][0xc] ;  /* 0x00000300ff0bab82 */ /* 0x000ea20000000800 */
[----:B-1----:R-:W-:-:S04]  /*08a0*/  @P2 IMAD.WIDE.U32 R14, R15, UR8, R8 ;  /* 0x000000080f0e2c25 */ /* 0x002fc8000f8e0008 */
[----:B--2---:R-:W-:-:S04]  /*08b0*/  @!P2 IMAD.WIDE.U32 R10, R8, R11, R2 ;  /* 0x0000000b080aa225 */ /* 0x004fc800078e0002 */
[----:B------:R-:W-:Y:S02]  /*08c0*/  @P2 IMAD.MOV.U32 R2, RZ, RZ, R14 ;  /* 0x000000ffff022224 */ /* 0x000fe400078e000e */
[----:B------:R-:W-:Y:S02]  /*08d0*/  @P2 IMAD.IADD R3, R15, 0x1, R17 ;  /* 0x000000010f032824 */ /* 0x000fe400078e0211 */
[----:B------:R-:W-:Y:S02]  /*08e0*/  @!P2 IMAD.MOV.U32 R2, RZ, RZ, R10 ;  /* 0x000000ffff02a224 */ /* 0x000fe400078e000a */
[----:B------:R-:W-:Y:S01]  /*08f0*/  @!P2 IMAD.MOV.U32 R3, RZ, RZ, R11 ;  /* 0x000000ffff03a224 */ /* 0x000fe200078e000b */
[----:B------:R-:W-:Y:S06]  /*0900*/  @!P3 BRA `(.L_x_5) ;  /* 0x00000000000cb947 */ /* 0x000fec0003800000 */
[----:B------:R-:W-:Y:S01]  /*0910*/  UCGABAR_WAIT ;  /* 0x0000000000007dc7 */ /* 0x000fe20008000000 */
[----:B------:R-:W-:Y:S01]  /*0920*/  CCTL.IVALL ;  /* 0x00000000ff00798f */ /* 0x000fe20002000000 */
[----:B------:R-:W-:Y:S05]  /*0930*/  BRA `(.L_x_6) ;  /* 0x0000000000047947 */ /* 0x000fea0003800000 */
.L_x_5:
[----:B------:R-:W-:Y:S06]  /*0940*/  BAR.SYNC.DEFER_BLOCKING 0x0 ;  /* 0x0000000000007b1d */ /* 0x000fec0000010000 */
.L_x_6:
[----:B------:R-:W-:Y:S05]  /*0950*/  @!P4 BRA `(.L_x_7) ;  /* 0x0000007400a0c947 */ /* 0x000fea0003800000 */
[----:B------:R-:W-:-:S13]  /*0960*/  ISETP.GT.U32.AND P0, PT, R16, 0x1, PT ;  /* 0x000000011000780c */ /* 0x000fda0003f04070 */
[----:B0-----:R-:W-:Y:S05]  /*0970*/  @P0 EXIT ;  /* 0x000000000000094d */ /* 0x001fea0003800000 */
[----:B------:R-:W-:Y:S01]  /*0980*/  ULDC.64 UR4, c[0x0][0x650] ;  /* 0x0001940000047ab9 */ /* 0x000fe20000000a00 */
[----:B------:R-:W-:Y:S01]  /*0990*/  PRMT R14, RZ, 0x7610, R14 ;  /* 0x00007610ff0e7816 */ /* 0x000fe2000000000e */
[----:B------:R-:W-:Y:S01]  /*09a0*/  IMAD.MOV.U32 R10, RZ, RZ, -0x1 ;  /* 0xffffffffff0a7424 */ /* 0x000fe200078e00ff */
[----:B------:R-:W-:Y:S01]  /*09b0*/  ISETP.GE.U32.AND P0, PT, R2, UR4, PT ;  /* 0x0000000402007c0c */ /* 0x000fe2000bf06070 */
[----:B------:R-:W-:Y:S02]  /*09c0*/  IMAD.MOV.U32 R11, RZ, RZ, -0x1 ;  /* 0xffffffffff0b7424 */ /* 0x000fe400078e00ff */
[----:B------:R-:W-:Y:S01]  /*09d0*/  IMAD.MOV.U32 R7, RZ, RZ, -0x1 ;  /* 0xffffffffff077424 */ /* 0x000fe200078e00ff */
[----:B------:R-:W-:-:S13]  /*09e0*/  ISETP.GE.U32.AND.EX P0, PT, R3, UR5, PT, P0 ;  /* 0x0000000503007c0c */ /* 0x000fda000bf06100 */
[----:B------:R-:W-:Y:S05]  /*09f0*/  @P0 BRA `(.L_x_8) ;  /* 0x0000000400280947 */ /* 0x000fea0003800000 */
[----:B------:R-:W0:Y:S01]  /*0a00*/  LDC.64 R22, c[0x0][0x628] ;  /* 0x00018a00ff167b82 */ /* 0x000e220000000a00 */
[----:B------:R-:W-:Y:S02]  /*0a10*/  IMAD.MOV.U32 R10, RZ, RZ, R2 ;  /* 0x000000ffff0a7224 */ /* 0x000fe400078e0002 */
[----:B------:R-:W-:-:S05]  /*0a20*/  IMAD.MOV.U32 R11, RZ, RZ, R3 ;  /* 0x000000ffff0b7224 */ /* 0x000fca00078e0003 */
[----:B------:R-:W1:Y:S08]  /*0a30*/  LDC R18, c[0x0][0x630] ;  /* 0x00018c00ff127b82 */ /* 0x000e700000000800 */
[----:B------:R-:W2:Y:S01]  /*0a40*/  LDC.64 R24, c[0x0][0x620] ;  /* 0x00018800ff187b82 */ /* 0x000ea20000000a00 */
[----:B0-----:R-:W-:-:S04]  /*0a50*/  ISETP.NE.U32.AND P0, PT, R22, RZ, PT ;  /* 0x000000ff1600720c */ /* 0x001fc80003f05070 */
[----:B------:R-:W-:-:S13]  /*0a60*/  ISETP.NE.AND.EX P0, PT, R23, RZ, PT, P0 ;  /* 0x000000ff1700720c */ /* 0x000fda0003f05300 */
[----:B-12---:R-:W-:Y:S05]  /*0a70*/  @!P0 BRA `(.L_x_9) ;  /* 0x0000000000288947 */ /* 0x006fea0003800000 */
[----:B------:R-:W0:Y:S02]  /*0a80*/  LDC R7, c[0x0][0x634] ;  /* 0x00018d00ff077b82 */ /* 0x000e240000000800 */
[----:B0-----:R-:W-:-:S05]  /*0a90*/  IADD3 R7, P0, R2, R7, RZ ;  /* 0x0000000702077210 */ /* 0x001fca0007f1e0ff */
[----:B------:R-:W-:-:S04]  /*0aa0*/  IMAD.X R19, RZ, RZ, R3, P0 ;  /* 0x000000ffff137224 */ /* 0x000fc800000e0603 */
[----:B------:R-:W-:-:S04]  /*0ab0*/  IMAD.WIDE.U32 R10, R19, R22, RZ ;  /* 0x00000016130a7225 */ /* 0x000fc800078e00ff */
[----:B------:R-:W-:-:S04]  /*0ac0*/  IMAD.WIDE.U32 R14, P0, R7, R23, R10 ;  /* 0x00000017070e7225 */ /* 0x000fc8000780000a */
[----:B------:R-:W-:-:S04]  /*0ad0*/  IMAD.WIDE.U32 R10, R7, R22, RZ ;  /* 0x00000016070a7225 */ /* 0x000fc800078e00ff */
[----:B------:R-:W-:Y:S01]  /*0ae0*/  IMAD.X R17, RZ, RZ, RZ, P0 ;  /* 0x000000ffff117224 */ /* 0x000fe200000e06ff */
[----:B------:R-:W-:Y:S01]  /*0af0*/  IADD3 RZ, P0, R11, R14, RZ ;  /* 0x0000000e0bff7210 */ /* 0x000fe20007f1e0ff */
[----:B------:R-:W-:-:S04]  /*0b00*/  IMAD.MOV.U32 R16, RZ, RZ, R15 ;  /* 0x000000ffff107224 */ /* 0x000fc800078e000f */
[----:B------:R-:W-:-:S08]  /*0b10*/  IMAD.WIDE.U32.X R10, R19, R23, R16, P0 ;  /* 0x00000017130a7225 */ /* 0x000fd000000e0410 */
.L_x_9:
[----:B------:R-:W0:Y:S01]  /*0b20*/  LDC.64 R26, c[0x0][0x640] ;  /* 0x00019000ff1a7b82 */ /* 0x000e220000000a00 */
[--C-:B------:R-:W-:Y:S01]  /*0b30*/  SHF.R.U64 R28, R10, R18, R11.reuse ;  /* 0x000000120a1c7219 */ /* 0x100fe2000000120b */
[----:B------:R-:W-:Y:S01]  /*0b40*/  IMAD R29, R13, R20, R8 ;  /* 0x000000140d1d7224 */ /* 0x000fe200078e0208 */
[----:B------:R-:W-:Y:S01]  /*0b50*/  SHF.R.U32.HI R7, RZ, R18, R11 ;  /* 0x00000012ff077219 */ /* 0x000fe2000001160b */
[----:B------:R-:W-:Y:S01]  /*0b60*/  IMAD.MOV.U32 R23, RZ, RZ, 0x1 ;  /* 0x00000001ff177424 */ /* 0x000fe200078e00ff */
[----:B------:R-:W-:-:S03]  /*0b70*/  IADD3 R9, P0, RZ, -R28, RZ ;  /* 0x8000001cff097210 */ /* 0x000fc60007f1e0ff */
[----:B------:R-:W1:Y:S02]  /*0b80*/  LDC R16, c[0x0][0x618] ;  /* 0x00018600ff107b82 */ /* 0x000e640000000800 */
[----:B------:R-:W-:Y:S02]  /*0b90*/  IMAD.X R7, RZ, RZ, ~R7, P0 ;  /* 0x000000ffff077224 */ /* 0x000fe400000e0e07 */
[----:B------:R-:W-:-:S04]  /*0ba0*/  IMAD.WIDE.U32 R10, R9, R24, R2 ;  /* 0x00000018090a7225 */ /* 0x000fc800078e0002 */
[----:B------:R-:W2:Y:S01]  /*0bb0*/  LDC R15, c[0x0][0x608] ;  /* 0x00018200ff0f7b82 */ /* 0x000ea20000000800 */
[----:B------:R-:W-:-:S04]  /*0bc0*/  IMAD R14, R7, R24, RZ ;  /* 0x00000018070e7224 */ /* 0x000fc800078e02ff */
[----:B------:R-:W-:-:S03]  /*0bd0*/  IMAD R7, R9, R25, R14 ;  /* 0x0000001909077224 */ /* 0x000fc600078e020e */
[----:B------:R-:W3:Y:S01]  /*0be0*/  LDC R22, c[0x0][0x658] ;  /* 0x00019600ff167b82 */ /* 0x000ee20000000800 */
[----:B------:R-:W-:Y:S01]  /*0bf0*/  IMAD.IADD R7, R11, 0x1, R7 ;  /* 0x000000010b077824 */ /* 0x000fe200078e0207 */
[----:B0-----:R-:W-:-:S04]  /*0c00*/  ISETP.NE.U32.AND P0, PT, R26, RZ, PT ;  /* 0x000000ff1a00720c */ /* 0x001fc80003f05070 */
[----:B------:R-:W-:Y:S02]  /*0c10*/  ISETP.NE.AND.EX P0, PT, R27, RZ, PT, P0 ;  /* 0x000000ff1b00720c */ /* 0x000fe40003f05300 */
[----:B------:R-:W0:Y:S01]  /*0c20*/  LDC R18, c[0x0][0x600] ;  /* 0x00018000ff127b82 */ /* 0x000e220000000800 */
[-CC-:B-1----:R-:W-:Y:S02]  /*0c30*/  SHF.R.U64 R19, R10, R16.reuse, R7.reuse ;  /* 0x000000100a137219 */ /* 0x182fe40000001207 */
[----:B------:R-:W-:Y:S01]  /*0c40*/  SHF.R.U32.HI R10, RZ, R16, R7 ;  /* 0x00000010ff0a7219 */ /* 0x000fe20000011607 */
[----:B------:R-:W-:-:S04]  /*0c50*/  IMAD.MOV.U32 R7, RZ, RZ, -0x1 ;  /* 0xffffffffff077424 */ /* 0x000fc800078e00ff */
[----:B------:R-:W1:Y:S01]  /*0c60*/  LDC R21, c[0x0][0x648] ;  /* 0x00019200ff157b82 */ /* 0x000e620000000800 */
[-CC-:B--2---:R-:W-:Y:S02]  /*0c70*/  SHF.R.U64 R16, R19, R15.reuse, R10.reuse ;  /* 0x0000000f13107219 */ /* 0x184fe4000000120a */
[----:B------:R-:W-:-:S05]  /*0c80*/  SHF.R.U32.HI R9, RZ, R15, R10 ;  /* 0x0000000fff097219 */ /* 0x000fca000001160a */
[----:B------:R-:W2:Y:S01]  /*0c90*/  LDC R24, c[0x0][0x638] ;  /* 0x00018e00ff187b82 */ /* 0x000ea20000000800 */
[-CC-:B---3--:R-:W-:Y:S02]  /*0ca0*/  SHF.R.U64 R20, R16, R22.reuse, R9.reuse ;  /* 0x0000001610147219 */ /* 0x188fe40000001209 */
[-C--:B------:R-:W-:Y:S02]  /*0cb0*/  SHF.L.U32 R7, R7, R22.reuse, RZ ;  /* 0x0000001607077219 */ /* 0x080fe400000006ff */
[----:B------:R-:W-:Y:S01]  /*0cc0*/  SHF.R.U32.HI R9, RZ, R22, R9 ;  /* 0x00000016ff097219 */ /* 0x000fe20000011609 */
[----:B------:R-:W-:Y:S01]  /*0cd0*/  IMAD.MOV.U32 R8, RZ, RZ, R20 ;  /* 0x000000ffff087224 */ /* 0x000fe200078e0014 */
[----:B------:R-:W-:Y:S01]  /*0ce0*/  LOP3.LUT R13, RZ, R7, RZ, 0x33, !PT ;  /* 0x00000007ff0d7212 */ /* 0x000fe200078e33ff */
[----:B------:R-:W3:Y:S01]  /*0cf0*/  LDC R25, c[0x0][0x610] ;  /* 0x00018400ff197b82 */ /* 0x000ee20000000800 */
[----:B------:R-:W-:Y:S05]  /*0d00*/  @!P0 BRA `(.L_x_10) ;  /* 0x0000000000288947 */ /* 0x000fea0003800000 */
[----:B------:R-:W4:Y:S02]  /*0d10*/  LDC R7, c[0x0][0x64c] ;  /* 0x00019300ff077b82 */ /* 0x000f240000000800 */
[----:B----4-:R-:W-:-:S05]  /*0d20*/  IADD3 R7, P0, R20, R7, RZ ;  /* 0x0000000714077210 */ /* 0x010fca0007f1e0ff */
        /* <DEDUP_REMOVED lines=8> */
.L_x_10:
[----:B-1----:R-:W-:Y:S01]  /*0db0*/  SHF.R.U64 R9, R8, R21, R9 ;  /* 0x0000001508097219 */ /* 0x002fe20000001209 */
[----:B0-----:R-:W-:Y:S01]  /*0dc0*/  VIADD R10, R18, 0xffffffff ;  /* 0xffffffff120a7836 */ /* 0x001fe20000000000 */
[----:B------:R-:W-:Y:S01]  /*0dd0*/  SHF.L.U32 R7, R23, R22, RZ ;  /* 0x0000001617077219 */ /* 0x000fe200000006ff */
[----:B------:R-:W-:Y:S01]  /*0de0*/  IMAD.MOV.U32 R14, RZ, RZ, 0x1 ;  /* 0x00000001ff0e7424 */ /* 0x000fe200078e00ff */
[----:B------:R-:W-:Y:S01]  /*0df0*/  LOP3.LUT R8, R16, R13, RZ, 0xc0, !PT ;  /* 0x0000000d10087212 */ /* 0x000fe200078ec0ff */
[----:B------:R-:W-:Y:S01]  /*0e00*/  IMAD.MOV R11, RZ, RZ, -R9 ;  /* 0x000000ffff0b7224 */ /* 0x000fe200078e0a09 */
[----:B------:R-:W-:Y:S02]  /*0e10*/  SEL R12, R12, R29, !P2 ;  /* 0x0000001d0c0c7207 */ /* 0x000fe40005000000 */
[----:B------:R-:W-:Y:S01]  /*0e20*/  LOP3.LUT R10, R19, R10, RZ, 0xc0, !PT ;  /* 0x0000000a130a7212 */ /* 0x000fe200078ec0ff */
[----:B------:R-:W-:Y:S02]  /*0e30*/  IMAD R9, R7, R9, R8 ;  /* 0x0000000907097224 */ /* 0x000fe400078e0208 */
[----:B--2---:R-:W-:-:S02]  /*0e40*/  IMAD R7, R11, R24, R20 ;  /* 0x000000180b077224 */ /* 0x004fc400078e0214 */
[----:B---3--:R-:W-:Y:S02]  /*0e50*/  IMAD R12, R9, R25, R12 ;  /* 0x00000019090c7224 */ /* 0x008fe400078e020c */
[----:B------:R-:W-:-:S05]  /*0e60*/  IMAD R7, R7, R18, R10 ;  /* 0x0000001207077224 */ /* 0x000fca00078e020a */
[----:B------:R-:W-:Y:S02]  /*0e70*/  SEL R11, R7, R12, !P2 ;  /* 0x0000000c070b7207 */ /* 0x000fe40005000000 */
[----:B------:R-:W-:Y:S01]  /*0e80*/  SEL R10, R12, R7, !P2 ;  /* 0x000000070c0a7207 */ /* 0x000fe20005000000 */
[----:B------:R-:W-:-:S07]  /*0e90*/  IMAD.MOV.U32 R7, RZ, RZ, R28 ;  /* 0x000000ffff077224 */ /* 0x000fce00078e001c */
.L_x_8:
[----:B------:R-:W-:-:S08]  /*0ea0*/  NOP ;  /* 0x0000000000007918 */ /* 0x000fd00000000000 */
[----:B------:R-:W0:Y:S02]  /*0eb0*/  USETMAXREG.TRY_ALLOC.CTAPOOL UP0, 0xe8 ;  /* 0x000000e8000079c8 */ /* 0x000e240008000600 */
[----:B0-----:R-:W-:-:S13]  /*0ec0*/  PLOP3.LUT P0, PT, PT, PT, UP0, 0x80, 0x0 ;  /* 0x000000000000781c */ /* 0x001fda0003f0f008 */
[----:B------:R-:W-:Y:S05]  /*0ed0*/  @!P0 BRA `(.L_x_8) ;  /* 0xfffffffc00f08947 */ /* 0x000fea000383ffff */
[----:B------:R-:W-:Y:S01]  /*0ee0*/  ULDC.64 UR4, c[0x0][0x598] ;  /* 0x0001660000047ab9 */ /* 0x000fe20000000a00 */
[----:B------:R-:W-:Y:S01]  /*0ef0*/  ULDC.64 UR16, c[0x0][0x208] ;  /* 0x0000820000107ab9 */ /* 0x000fe20000000a00 */
[----:B------:R-:W-:-:S04]  /*0f00*/  ISETP.NE.U32.AND P0, PT, RZ, UR4, PT ;  /* 0x00000004ff007c0c */ /* 0x000fc8000bf05070 */
[----:B------:R-:W-:-:S13]  /*0f10*/  ISETP.NE.AND.EX P0, PT, RZ, UR5, PT, P0 ;  /* 0x00000005ff007c0c */ /* 0x000fda000bf05300 */
[----:B------:R-:W-:Y:S05]  /*0f20*/  @!P0 BRA `(.L_x_11) ;  /* 0x00000000001c8947 */ /* 0x000fea0003800000 */
[----:B------:R-:W0:Y:S02]  /*0f30*/  LDC.64 R8, c[0x0][0x598] ;  /* 0x00016600ff087b82 */ /* 0x000e240000000a00 */
[----:B0-----:R-:W2:Y:S02]  /*0f40*/  LDG.E.64 R8, desc[UR16][R8.64] ;  /* 0x0000001008087981 */ /* 0x001ea4000c1e1b00 */
[----:B--2---:R-:W-:-:S04]  /*0f50*/  ISETP.NE.U32.AND P0, PT, R8, RZ, PT ;  /* 0x000000ff0800720c */ /* 0x004fc80003f05070 */
[----:B------:R-:W-:-:S13]  /*0f60*/  ISETP.NE.AND.EX P0, PT, R9, RZ, PT, P0 ;  /* 0x000000ff0900720c */ /* 0x000fda0003f05300 */
[----:B------:R-:W-:Y:S05]  /*0f70*/  @!P0 BRA `(.L_x_11) ;  /* 0x0000000000088947 */ /* 0x000fea0003800000 */
[----:B------:R0:W5:Y:S01]  /*0f80*/  LD.E R8, desc[UR16][R8.64] ;  /* 0x0000001008087980 */ /* 0x000162000c101900 */
[----:B------:R-:W-:Y:S05]  /*0f90*/  BRA `(.L_x_12) ;  /* 0x0000000000207947 */ /* 0x000fea0003800000 */
.L_x_11:
[----:B------:R-:W-:Y:S02]  /*0fa0*/  ULDC.64 UR4, c[0x0][0x588] ;  /* 0x0001620000047ab9 */ /* 0x000fe40000000a00 */
[----:B------:R-:W-:-:S04]  /*0fb0*/  ISETP.NE.U32.AND P0, PT, RZ, UR4, PT ;  /* 0x00000004ff007c0c */ /* 0x000fc8000bf05070 */
[----:B------:R-:W-:-:S13]  /*0fc0*/  ISETP.NE.AND.EX P0, PT, RZ, UR5, PT, P0 ;  /* 0x00000005ff007c0c */ /* 0x000fda000bf05300 */
[----:B------:R-:W-:Y:S05]  /*0fd0*/  @!P0 BRA `(.L_x_13) ;  /* 0x00000000000c8947 */ /* 0x000fea0003800000 */
[----:B------:R-:W0:Y:S02]  /*0fe0*/  LDC.64 R8, c[0x0][0x588] ;  /* 0x00016200ff087b82 */ /* 0x000e240000000a00 */
[----:B0-----:R1:W5:Y:S01]  /*0ff0*/  LDG.E R8, desc[UR16][R8.64] ;  /* 0x0000001008087981 */ /* 0x001362000c1e1900 */
[----:B------:R-:W-:Y:S05]  /*1000*/  BRA `(.L_x_12) ;  /* 0x0000000000047947 */ /* 0x000fea0003800000 */
.L_x_13:
[----:B------:R-:W2:Y:S02]  /*1010*/  LDC R8, c[0x0][0x580] ;  /* 0x00016000ff087b82 */ /* 0x000ea40000000800 */
.L_x_12:
[----:B------:R-:W-:Y:S02]  /*1020*/  ULDC.64 UR4, c[0x0][0x5a0] ;  /* 0x0001680000047ab9 */ /* 0x000fe40000000a00 */
[----:B------:R-:W-:-:S04]  /*1030*/  ISETP.NE.U32.AND P0, PT, RZ, UR4, PT ;  /* 0x00000004ff007c0c */ /* 0x000fc8000bf05070 */
[----:B------:R-:W-:-:S13]  /*1040*/  ISETP.NE.AND.EX P0, PT, RZ, UR5, PT, P0 ;  /* 0x00000005ff007c0c */ /* 0x000fda000bf05300 */
[----:B------:R-:W-:Y:S05]  /*1050*/  @!P0 BRA `(.L_x_14) ;  /* 0x00000000001c8947 */ /* 0x000fea0003800000 */
[----:B------:R-:W3:Y:S02]  /*1060*/  LDC.64 R12, c[0x0][0x5a0] ;  /* 0x00016800ff0c7b82 */ /* 0x000ee40000000a00 */
[----:B---3--:R-:W3:Y:S02]  /*1070*/  LDG.E.64 R12, desc[UR16][R12.64] ;  /* 0x000000100c0c7981 */ /* 0x008ee4000c1e1b00 */
[----:B---3--:R-:W-:-:S04]  /*1080*/  ISETP.NE.U32.AND P0, PT, R12, RZ, PT ;  /* 0x000000ff0c00720c */ /* 0x008fc80003f05070 */
[----:B------:R-:W-:-:S13]  /*1090*/  ISETP.NE.AND.EX P0, PT, R13, RZ, PT, P0 ;  /* 0x000000ff0d00720c */ /* 0x000fda0003f05300 */
[----:B------:R-:W-:Y:S05]  /*10a0*/  @!P0 BRA `(.L_x_14) ;  /* 0x0000000000088947 */ /* 0x000fea0003800000 */
[----:B01----:R0:W5:Y:S01]  /*10b0*/  LD.E R9, desc[UR16][R12.64] ;  /* 0x000000100c097980 */ /* 0x003162000c101900 */
[----:B------:R-:W-:Y:S05]  /*10c0*/  BRA `(.L_x_15) ;  /* 0x0000000000207947 */ /* 0x000fea0003800000 */
.L_x_14:
[----:B------:R-:W-:Y:S02]  /*10d0*/  ULDC.64 UR4, c[0x0][0x590] ;  /* 0x0001640000047ab9 */ /* 0x000fe40000000a00 */
[----:B------:R-:W-:-:S04]  /*10e0*/  ISETP.NE.U32.AND P0, PT, RZ, UR4, PT ;  /* 0x00000004ff007c0c */ /* 0x000fc8000bf05070 */
[----:B------:R-:W-:-:S13]  /*10f0*/  ISETP.NE.AND.EX P0, PT, RZ, UR5, PT, P0 ;  /* 0x00000005ff007c0c */ /* 0x000fda000bf05300 */
[----:B------:R-:W-:Y:S05]  /*1100*/  @!P0 BRA `(.L_x_16) ;  /* 0x00000000000c8947 */ /* 0x000fea0003800000 */
[----:B------:R-:W0:Y:S02]  /*1110*/  LDC.64 R12, c[0x0][0x590] ;  /* 0x00016400ff0c7b82 */ /* 0x000e240000000a00 */
[----:B01----:R1:W5:Y:S01]  /*1120*/  LDG.E R9, desc[UR16][R12.64] ;  /* 0x000000100c097981 */ /* 0x003362000c1e1900 */
[----:B------:R-:W-:Y:S05]  /*1130*/  BRA `(.L_x_15) ;  /* 0x0000000000047947 */ /* 0x000fea0003800000 */
.L_x_16:
[----:B01----:R-:W3:Y:S02]  /*1140*/  LDC R9, c[0x0][0x584] ;  /* 0x00016100ff097b82 */ /* 0x003ee40000000800 */
.L_x_15:
[----:B------:R-:W-:-:S13]  /*1150*/  LOP3.LUT P0, RZ, R14, 0xff, RZ, 0xc0, !PT ;  /* 0x000000ff0eff7812 */ /* 0x000fda000780c0ff */
[----:B------:R-:W-:Y:S05]  /*1160*/  @!P0 EXIT ;  /* 0x000000000000894d */ /* 0x000fea0003800000 */
[----:B------:R-:W-:Y:S01]  /*1170*/  ULDC UR4, c[0x0][0x28c] ;  /* 0x0000a30000047ab9 */ /* 0x000fe20000000800 */
[----:B------:R-:W-:Y:S01]  /*1180*/  LOP3.LUT R142, R4, 0x1, RZ, 0xfc, !PT ;  /* 0x00000001048e7812 */ /* 0x000fe200078efcff */
[----:B------:R-:W-:-:S04]  /*1190*/  UIADD3 UR4, UR4, 0x7f, URZ ;  /* 0x0000007f04047890 */ /* 0x000fc8000fffe03f */
[----:B------:R-:W-:-:S04]  /*11a0*/  USHF.R.S32.HI UR5, URZ, 0x1f, UR4 ;  /* 0x0000001f3f057899 */ /* 0x000fc80008011404 */
[----:B------:R-:W-:-:S03]  /*11b0*/  ULEA.HI UR5, UR5, UR4, URZ, 0x7 ;  /* 0x0000000405057291 */ /* 0x000fc6000f8f383f */
[----:B------:R-:W-:Y:S01]  /*11c0*/  UMOV UR4, URZ ;  /* 0x0000003f00047c82 */ /* 0x000fe20008000000 */
[----:B------:R-:W-:-:S03]  /*11d0*/  USHF.R.S32.HI UR9, URZ, 0x7, UR5 ;  /* 0x000000073f097899 */ /* 0x000fc60008011405 */
[----:B------:R-:W-:-:S09]  /*11e0*/  UMOV UR5, URZ ;  /* 0x0000003f00057c82 */ /* 0x000fd20008000000 */
.L_x_171:
[----:B01----:R-:W-:Y:S01]  /*11f0*/  LOP3.LUT R12, R0, 0x80, RZ, 0xc0, !PT ;  /* 0x00000080000c7812 */ /* 0x003fe200078ec0ff */
[----:B------:R-:W0:Y:S01]  /*1200*/  S2UR UR13, SR_CgaCtaId ;  /* 0x00000000000d79c3 */ /* 0x000e220000008800 */
[----:B------:R-:W-:Y:S01]  /*1210*/  UMOV UR12, 0x400 ;  /* 0x00000400000c7882 */ /* 0x000fe20000000000 */
[----:B------:R-:W-:Y:S01]  /*1220*/  UMOV UR6, URZ ;  /* 0x0000003f00067c82 */ /* 0x000fe20008000000 */
[----:B------:R-:W-:Y:S01]  /*1230*/  SHF.R.U32.HI R12, RZ, 0x7, R12 ;  /* 0x00000007ff0c7819 */ /* 0x000fe2000001160c */
[----:B------:R-:W-:Y:S01]  /*1240*/  UMOV UR7, URZ ;  /* 0x0000003f00077c82 */ /* 0x000fe20008000000 */
[----:B------:R-:W-:Y:S01]  /*1250*/  UMOV UR18, UR5 ;  /* 0x0000000500127c82 */ /* 0x000fe20008000000 */
[----:B------:R-:W-:Y:S02]  /*1260*/  CS2R R16, SRZ ;  /* 0x0000000000107805 */ /* 0x000fe4000001ff00 */
[----:B------:R-:W-:Y:S01]  /*1270*/  CS2R R14, SRZ ;  /* 0x00000000000e7805 */ /* 0x000fe2000001ff00 */
[----:B------:R-:W1:Y:S01]  /*1280*/  LDC R13, c[0x0][0x28c] ;  /* 0x0000a300ff0d7b82 */ /* 0x000e620000000800 */
[----:B------:R-:W4:Y:S01]  /*1290*/  SHFL.IDX PT, R12, R12, RZ, 0x1f ;  /* 0x00001fff0c0c7589 */ /* 0x000f2200000e0000 */
[----:B------:R-:W-:-:S02]  /*12a0*/  CS2R R18, SRZ ;  /* 0x0000000000127805 */ /* 0x000fc4000001ff00 */
[----:B------:R-:W-:Y:S02]  /*12b0*/  CS2R R20, SRZ ;  /* 0x0000000000147805 */ /* 0x000fe4000001ff00 */
[----:B------:R-:W-:Y:S02]  /*12c0*/  CS2R R22, SRZ ;  /* 0x0000000000167805 */ /* 0x000fe4000001ff00 */
[----:B------:R-:W-:Y:S02]  /*12d0*/  CS2R R88, SRZ ;  /* 0x0000000000587805 */ /* 0x000fe4000001ff00 */
[----:B------:R-:W-:Y:S02]  /*12e0*/  CS2R R90, SRZ ;  /* 0x00000000005a7805 */ /* 0x000fe4000001ff00 */
[----:B------:R-:W-:Y:S02]  /*12f0*/  CS2R R94, SRZ ;  /* 0x00000000005e7805 */ /* 0x000fe4000001ff00 */
        /* <DEDUP_REMOVED lines=16> */
[----:B-1----:R-:W-:Y:S02]  /*1400*/  ISETP.GE.AND P0, PT, R13, 0x1, PT ;  /* 0x000000010d00780c */ /* 0x002fe40003f06270 */
[----:B------:R-:W-:Y:S02]  /*1410*/  CS2R R126, SRZ ;  /* 0x00000000007e7805 */ /* 0x000fe4000001ff00 */
[----:B----4-:R-:W-:-:S02]  /*1420*/  R2UR UR8, R12 ;  /* 0x000000000c0872ca */ /* 0x010fc400000e0000 */
[----:B------:R-:W-:Y:S02]  /*1430*/  CS2R R128, SRZ ;  /* 0x0000000000807805 */ /* 0x000fe4000001ff00 */
[----:B------:R-:W-:Y:S02]  /*1440*/  CS2R R130, SRZ ;  /* 0x0000000000827805 */ /* 0x000fe4000001ff00 */
[----:B------:R-:W-:Y:S02]  /*1450*/  CS2R R132, SRZ ;  /* 0x0000000000847805 */ /* 0x000fe4000001ff00 */
[----:B------:R-:W-:Y:S02]  /*1460*/  CS2R R134, SRZ ;  /* 0x0000000000867805 */ /* 0x000fe4000001ff00 */
[----:B------:R-:W-:Y:S02]  /*1470*/  CS2R R136, SRZ ;  /* 0x0000000000887805 */ /* 0x000fe4000001ff00 */
[----:B------:R-:W-:Y:S01]  /*1480*/  CS2R R138, SRZ ;  /* 0x00000000008a7805 */ /* 0x000fe2000001ff00 */
[----:B------:R-:W-:Y:S01]  /*1490*/  IMAD.MOV.U32 R141, RZ, RZ, RZ ;  /* 0x000000ffff8d7224 */ /* 0x000fe200078e00ff */
[----:B------:R-:W-:Y:S01]  /*14a0*/  CS2R R24, SRZ ;  /* 0x0000000000187805 */ /* 0x000fe2000001ff00 */
[----:B------:R-:W-:Y:S01]  /*14b0*/  IMAD.MOV.U32 R143, RZ, RZ, RZ ;  /* 0x000000ffff8f7224 */ /* 0x000fe200078e00ff */
[----:B---3--:R-:W-:Y:S01]  /*14c0*/  CS2R R26, SRZ ;  /* 0x00000000001a7805 */ /* 0x008fe2000001ff00 */
[----:B------:R-:W-:Y:S01]  /*14d0*/  IMAD.U32 R144, RZ, RZ, UR4 ;  /* 0x00000004ff907e24 */ /* 0x000fe2000f8e00ff */
[----:B------:R-:W-:Y:S01]  /*14e0*/  CS2R R28, SRZ ;  /* 0x00000000001c7805 */ /* 0x000fe2000001ff00 */
[----:B------:R-:W-:Y:S01]  /*14f0*/  ULEA.HI UR10, UR8, UR8, URZ, 0x1 ;  /* 0x00000008080a7291 */ /* 0x000fe2000f8f083f */
[----:B------:R-:W-:-:S02]  /*1500*/  CS2R R30, SRZ ;  /* 0x00000000001e7805 */ /* 0x000fc4000001ff00 */
[----:B------:R-:W-:Y:S02]  /*1510*/  CS2R R32, SRZ ;  /* 0x0000000000207805 */ /* 0x000fe4000001ff00 */
[----:B------:R-:W-:Y:S01]  /*1520*/  CS2R R34, SRZ ;  /* 0x0000000000227805 */ /* 0x000fe2000001ff00 */
[----:B------:R-:W-:Y:S01]  /*1530*/  ULOP3.LUT UR11, UR10, 0x7fffe, URZ, 0xc0, !UPT ;  /* 0x0007fffe0a0b7892 */ /* 0x000fe2000f8ec03f */
[----:B------:R-:W-:Y:S01]  /*1540*/  CS2R R36, SRZ ;  /* 0x0000000000247805 */ /* 0x000fe2000001ff00 */
[----:B0-----:R-:W-:Y:S01]  /*1550*/  ULEA UR10, UR13, UR12, 0x18 ;  /* 0x0000000c0d0a7291 */ /* 0x001fe2000f8ec03f */
[----:B------:R-:W-:Y:S01]  /*1560*/  CS2R R38, SRZ ;  /* 0x0000000000267805 */ /* 0x000fe2000001ff00 */
[----:B------:R-:W-:Y:S01]  /*1570*/  UIADD3 UR11, UR8, -UR11, URZ ;  /* 0x8000000b080b7290 */ /* 0x000fe2000fffe03f */
[----:B------:R-:W-:Y:S02]  /*1580*/  CS2R R40, SRZ ;  /* 0x0000000000287805 */ /* 0x000fe4000001ff00 */
[----:B------:R-:W-:Y:S01]  /*1590*/  CS2R R42, SRZ ;  /* 0x00000000002a7805 */ /* 0x000fe2000001ff00 */
[----:B------:R-:W-:Y:S01]  /*15a0*/  UMOV UR8, URZ ;  /* 0x0000003f00087c82 */ /* 0x000fe20008000000 */
[----:B------:R-:W-:Y:S01]  /*15b0*/  ULEA UR11, UR11, UR10, 0xd ;  /* 0x0000000a0b0b7291 */ /* 0x000fe2000f8e683f */
[----:B------:R-:W-:-:S02]  /*15c0*/  CS2R R44, SRZ ;  /* 0x00000000002c7805 */ /* 0x000fc4000001ff00 */
[----:B------:R-:W-:Y:S02]  /*15d0*/  CS2R R46, SRZ ;  /* 0x00000000002e7805 */ /* 0x000fe4000001ff00 */
[----:B------:R-:W-:Y:S01]  /*15e0*/  CS2R R48, SRZ ;  /* 0x0000000000307805 */ /* 0x000fe2000001ff00 */
[----:B------:R-:W-:Y:S01]  /*15f0*/  UIADD3 UR11, UR11, 0x100, URZ ;  /* 0x000001000b0b7890 */ /* 0x000fe2000fffe03f */
[----:B------:R-:W-:Y:S02]  /*1600*/  CS2R R50, SRZ ;  /* 0x0000000000327805 */ /* 0x000fe4000001ff00 */
[----:B------:R-:W-:Y:S02]  /*1610*/  CS2R R52, SRZ ;  /* 0x0000000000347805 */ /* 0x000fe4000001ff00 */
[----:B------:R-:W-:Y:S01]  /*1620*/  CS2R R54, SRZ ;  /* 0x0000000000367805 */ /* 0x000fe2000001ff00 */
[----:B------:R-:W-:Y:S01]  /*1630*/  USHF.R.U32.HI UR11, URZ, 0x4, UR11 ;  /* 0x000000043f0b7899 */ /* 0x000fe2000801160b */
[----:B------:R-:W-:-:S02]  /*1640*/  CS2R R56, SRZ ;  /* 0x0000000000387805 */ /* 0x000fc4000001ff00 */
[----:B------:R-:W-:Y:S02]  /*1650*/  CS2R R58, SRZ ;  /* 0x00000000003a7805 */ /* 0x000fe4000001ff00 */
[----:B------:R-:W-:Y:S01]  /*1660*/  CS2R R60, SRZ ;  /* 0x00000000003c7805 */ /* 0x000fe2000001ff00 */
[----:B------:R-:W-:Y:S01]  /*1670*/  ULOP3.LUT UR11, UR11, 0x3fff, URZ, 0xc0, !UPT ;  /* 0x00003fff0b0b7892 */ /* 0x000fe2000f8ec03f */
        /* <DEDUP_REMOVED lines=12> */
[----:B------:R-:W-:Y:S01]  /*1740*/  CS2R R86, SRZ ;  /* 0x0000000000567805 */ /* 0x000fe2000001ff00 */
[----:B------:R-:W-:Y:S06]  /*1750*/  @!P0 BRA `(.L_x_17) ;  /* 0x0000000800608947 */ /* 0x000fec0003800000 */
[----:B------:R-:W-:-:S13]  /*1760*/  ISETP.NE.AND P1, PT, R142, 0x3, PT ;  /* 0x000000038e00780c */ /* 0x000fda0003f25270 */
[----:B------:R-:W-:Y:S05]  /*1770*/  @!P1 BRA `(.L_x_18) ;  /* 0x0000000000049947 */ /* 0x000fea0003800000 */
[----:B------:R-:W-:Y:S01]  /*1780*/  BPT.TRAP 0x1 ;  /* 0x000000040000795c */ /* 0x000fe20000300000 */
.L_x_18:
[----:B------:R-:W-:Y:S01]  /*1790*/  ULEA UR6, UR5, UR10, 0x3 ;  /* 0x0000000a05067291 */ /* 0x000fe2000f8e183f */
[----:B------:R-:W-:-:S05]  /*17a0*/  IMAD.U32 R12, RZ, RZ, UR4 ;  /* 0x00000004ff0c7e24 */ /* 0x000fca000f8e00ff */
[----:B------:R-:W-:-:S04]  /*17b0*/  SHF.L.U32 R12, R12, 0x1f, RZ ;  /* 0x0000001f0c0c7819 */ /* 0x000fc800000006ff */
[----:B------:R0:W1:Y:S01]  /*17c0*/  SYNCS.PHASECHK.TRANS64.TRYWAIT P0, [UR6], R12 ;  /* 0x0000000cff0075a7 */ /* 0x0000620008000146 */
[----:B------:R-:W-:Y:S05]  /*17d0*/  @!P1 BRA `(.L_x_19) ;  /* 0x0000000000049947 */ /* 0x000fea0003800000 */
[----:B------:R-:W-:Y:S01]  /*17e0*/  BPT.TRAP 0x1 ;  /* 0x000000040000795c */ /* 0x000fe20000300000 */
.L_x_19:
[----:B-1----:R-:W-:Y:S05]  /*17f0*/  @P0 BRA `(.L_x_20) ;  /* 0x0000000000080947 */ /* 0x002fea0003800000 */
[----:B------:R-:W1:Y:S02]  /*1800*/  SYNCS.PHASECHK.TRANS64.TRYWAIT P0, [UR6], R12 ;  /* 0x0000000cff0075a7 */ /* 0x000e640008000146 */
[----:B-1----:R-:W-:Y:S05]  /*1810*/  @!P0 BRA `(.L_x_21) ;  /* 0x0000007c00ac8947 */ /* 0x002fea0003800000 */
.L_x_20:
[----:B------:R-:W-:Y:S01]  /*1820*/  UIADD3 UR6, UR10, 0x14100, URZ ;  /* 0x000141000a067890 */ /* 0x000fe2000fffe03f */
[----:B------:R-:W-:Y:S01]  /*1830*/  WARPGROUP.ARRIVE ;  /* 0x00000000000079c5 */ /* 0x000fe20000000000 */
[----:B------:R-:W-:Y:S01]  /*1840*/  ULOP3.LUT UR8, UR11, 0x10000, URZ, 0xfc, !UPT ;  /* 0x000100000b087892 */ /* 0x000fe2000f8efc3f */
[----:B------:R-:W-:Y:S01]  /*1850*/  CS2R R16, SRZ ;  /* 0x0000000000107805 */ /* 0x000fe2000001ff00 */
[----:B------:R-:W-:Y:S01]  /*1860*/  USHF.R.U32.HI UR6, URZ, 0x4, UR6 ;  /* 0x000000043f067899 */ /* 0x000fe20008011606 */
[----:B------:R-:W-:Y:S01]  /*1870*/  CS2R R14, SRZ ;  /* 0x00000000000e7805 */ /* 0x000fe2000001ff00 */
[----:B------:R-:W-:Y:S01]  /*1880*/  UMOV UR13, 0x40000040 ;  /* 0x40000040000d7882 */ /* 0x000fe20000000000 */
[----:B------:R-:W-:Y:S01]  /*1890*/  UMOV UR15, 0x40000040 ;  /* 0x40000040000f7882 */ /* 0x000fe20000000000 */
[----:B------:R-:W-:Y:S01]  /*18a0*/  ULOP3.LUT UR6, UR6, 0x3fff, URZ, 0xc0, !UPT ;  /* 0x00003fff06067892 */ /* 0x000fe2000f8ec03f */
[----:B------:R-:W-:Y:S02]  /*18b0*/  CS2R R18, SRZ ;  /* 0x0000000000127805 */ /* 0x000fe4000001ff00 */
[----:B------:R-:W-:-:S02]  /*18c0*/  CS2R R20, SRZ ;  /* 0x0000000000147805 */ /* 0x000fc4000001ff00 */
[----:B------:R-:W-:Y:S01]  /*18d0*/  CS2R R22, SRZ ;  /* 0x0000000000167805 */ /* 0x000fe2000001ff00 */
[----:B------:R-:W-:Y:S01]  /*18e0*/  ULOP3.LUT UR7, UR6, 0x10000, URZ, 0xfc, !UPT ;  /* 0x0001000006077892 */ /* 0x000fe2000f8efc3f */
[----:B------:R-:W-:Y:S01]  /*18f0*/  CS2R R88, SRZ ;  /* 0x0000000000587805 */ /* 0x000fe2000001ff00 */
[----:B------:R-:W-:Y:S01]  /*1900*/  ULEA UR6, UR5, UR8, 0xa ;  /* 0x0000000805067291 */ /* 0x000fe2000f8e503f */
[----:B------:R-:W-:Y:S01]  /*1910*/  CS2R R90, SRZ ;  /* 0x00000000005a7805 */ /* 0x000fe2000001ff00 */
[----:B------:R-:W-:Y:S01]  /*1920*/  ULEA UR7, UR5, UR7, 0xa ;  /* 0x0000000705077291 */ /* 0x000fe2000f8e503f */
[----:B------:R-:W-:Y:S02]  /*1930*/  CS2R R94, SRZ ;  /* 0x00000000005e7805 */ /* 0x000fe4000001ff00 */
[----:B------:R-:W-:Y:S02]  /*1940*/  CS2R R92, SRZ ;  /* 0x00000000005c7805 */ /* 0x000fe4000001ff00 */
[----:B------:R-:W-:-:S02]  /*1950*/  CS2R R96, SRZ ;  /* 0x0000000000607805 */ /* 0x000fc4000001ff00 */
[----:B------:R-:W-:Y:S01]  /*1960*/  CS2R R98, SRZ ;  /* 0x0000000000627805 */ /* 0x000fe2000001ff00 */
[----:B------:R-:W-:Y:S01]  /*1970*/  UMOV UR12, UR6 ;  /* 0x00000006000c7c82 */ /* 0x000fe20008000000 */
[----:B------:R-:W-:Y:S01]  /*1980*/  CS2R R100, SRZ ;  /* 0x0000000000647805 */ /* 0x000fe2000001ff00 */
[----:B------:R-:W-:Y:S01]  /*1990*/  UMOV UR14, UR7 ;  /* 0x00000007000e7c82 */ /* 0x000fe20008000000 */
[----:B------:R-:W-:Y:S01]  /*19a0*/  CS2R R102, SRZ ;  /* 0x0000000000667805 */ /* 0x000fe2000001ff00 */
[----:B------:R-:W-:Y:S01]  /*19b0*/  QGMMA.64x128x32.F32.E4M3.E4M3 R24, gdesc[UR12], RZ, !UPT ;  /* 0x01e000000c1879f3 */ /* 0x000fe2000c7008ff */
[----:B------:R-:W-:Y:S01]  /*19c0*/  UIADD3 UR12, UR6, 0x2, URZ ;  /* 0x00000002060c7890 */ /* 0x000fe2000fffe03f */
[----:B------:R-:W-:Y:S01]  /*19d0*/  CS2R R104, SRZ ;  /* 0x0000000000687805 */ /* 0x000fe2000001ff00 */
[----:B------:R-:W-:Y:S01]  /*19e0*/  UIADD3 UR14, UR7, 0x2, URZ ;  /* 0x00000002070e7890 */ /* 0x000fe2000fffe03f */
[----:B------:R-:W-:Y:S01]  /*19f0*/  CS2R R106, SRZ ;  /* 0x00000000006a7805 */ /* 0x000fe2000001ff00 */
[----:B------:R-:W-:Y:S01]  /*1a00*/  UMOV UR13, 0x40000040 ;  /* 0x40000040000d7882 */ /* 0x000fe20000000000 */
[----:B------:R-:W-:Y:S01]  /*1a10*/  UMOV UR15, 0x40000040 ;  /* 0x40000040000f7882 */ /* 0x000fe20000000000 */
        /* <DEDUP_REMOVED lines=16> */
[----:B------:R-:W-:Y:S02]  /*1b20*/  IMAD.MOV.U32 R141, RZ, RZ, RZ ;  /* 0x000000ffff8d7224 */ /* 0x000fe400078e00ff */
[----:B------:R-:W-:Y:S01]  /*1b30*/  IMAD.MOV.U32 R143, RZ, RZ, RZ ;  /* 0x000000ffff8f7224 */ /* 0x000fe200078e00ff */
[----:B------:R-:W-:Y:S01]  /*1b40*/  QGMMA.64x128x32.F32.E4M3.E4M3 R24, gdesc[UR12], R24 ;  /* 0x01e000000c1879f3 */ /* 0x000fe20008700818 */
[----:B------:R-:W-:Y:S02]  /*1b50*/  UIADD3 UR12, UR6, 0x4, URZ ;  /* 0x00000004060c7890 */ /* 0x000fe4000fffe03f */
[----:B------:R-:W-:Y:S01]  /*1b60*/  UIADD3 UR14, UR7, 0x4, URZ ;  /* 0x00000004070e7890 */ /* 0x000fe2000fffe03f */
[----:B------:R-:W-:Y:S01]  /*1b70*/  UMOV UR13, 0x40000040 ;  /* 0x40000040000d7882 */ /* 0x000fe20000000000 */
[----:B------:R-:W-:-:S07]  /*1b80*/  UMOV UR15, 0x40000040 ;  /* 0x40000040000f7882 */ /* 0x000fce0000000000 */
[----:B------:R-:W-:Y:S01]  /*1b90*/  QGMMA.64x128x32.F32.E4M3.E4M3 R24, gdesc[UR12], R24 ;  /* 0x01e000000c1879f3 */ /* 0x000fe20008700818 */
[----:B------:R-:W-:Y:S02]  /*1ba0*/  UIADD3 UR14, UR7, 0x6, URZ ;  /* 0x00000006070e7890 */ /* 0x000fe4000fffe03f */
[----:B------:R-:W-:Y:S01]  /*1bb0*/  UIADD3 UR12, UR6, 0x6, URZ ;  /* 0x00000006060c7890 */ /* 0x000fe2000fffe03f */
[----:B------:R-:W-:Y:S01]  /*1bc0*/  ULDC UR7, c[0x0][0x50c] ;  /* 0x0001430000077ab9 */ /* 0x000fe20000000800 */
[----:B------:R-:W-:Y:S01]  /*1bd0*/  UMOV UR13, 0x40000040 ;  /* 0x40000040000d7882 */ /* 0x000fe20000000000 */
[----:B------:R-:W-:Y:S01]  /*1be0*/  UISETP.NE.AND UP0, UPT, UR7, 0x4, UPT ;  /* 0x000000040700788c */ /* 0x000fe2000bf05270 */
[----:B------:R-:W-:Y:S01]  /*1bf0*/  UMOV UR15, 0x40000040 ;  /* 0x40000040000f7882 */ /* 0x000fe20000000000 */
[----:B------:R-:W-:Y:S02]  /*1c00*/  UMOV UR6, 0x4 ;  /* 0x0000000400067882 */ /* 0x000fe40000000000 */
[----:B------:R-:W-:-:S06]  /*1c10*/  USEL UR7, URZ, 0x1, UP0 ;  /* 0x000000013f077887 */ /* 0x000fcc0008000000 */
[----:B------:R-:W-:Y:S01]  /*1c20*/  ISETP.NE.AND P0, PT, RZ, UR7, PT ;  /* 0x00000007ff007c0c */ /* 0x000fe2000bf05270 */
[----:B------:R-:W-:-:S12]  /*1c30*/  QGMMA.64x128x32.F32.E4M3.E4M3 R24, gdesc[UR12], R24, gsb0 ;  /* 0x01e000000c1879f3 */ /* 0x000fd80008000818 */
[----:B------:R-:W-:Y:S05]  /*1c40*/  @!P0 BRA `(.L_x_22) ;  /* 0x0000000400088947 */ /* 0x000fea0003800000 */
[----:B------:R-:W-:Y:S02]  /*1c50*/  WARPGROUP.DEPBAR.LE gsb0, 0x0 ;  /* 0x00008000000079c5 */ /* 0x000fe40000010000 */
[----:B------:R-:W-:-:S01]  /*1c60*/  FADD R143, RZ, R24 ;  /* 0x00000018ff8f7221 */ /* 0x000fc20000000000 */
[----:B------:R-:W-:Y:S01]  /*1c70*/  FADD R138, RZ, R25 ;  /* 0x00000019ff8a7221 */ /* 0x000fe20000000000 */
        /* <DEDUP_REMOVED lines=62> */
[----:B------:R-:W-:-:S06]  /*2060*/  UMOV UR6, URZ ;  /* 0x0000003f00067c82 */ /* 0x000fcc0008000000 */
.L_x_22:
[----:B------:R-:W-:-:S04]  /*2070*/  UIADD3 UR18, UR5, 0x1, URZ ;  /* 0x0000000105127890 */ /* 0x000fc8000fffe03f */
[----:B------:R-:W-:-:S04]  /*2080*/  UISETP.NE.AND UP0, UPT, UR18, 0x5, UPT ;  /* 0x000000051200788c */ /* 0x000fc8000bf05270 */
[----:B------:R-:W-:Y:S02]  /*2090*/  USEL UR8, URZ, 0x1, UP0 ;  /* 0x000000013f087887 */ /* 0x000fe40008000000 */
[----:B------:R-:W-:Y:S02]  /*20a0*/  USEL UR18, UR18, URZ, UP0 ;  /* 0x0000003f12127287 */ /* 0x000fe40008000000 */
[----:B------:R-:W-:-:S06]  /*20b0*/  ULOP3.LUT UR8, UR4, UR8, URZ, 0x3c, !UPT ;  /* 0x0000000804087292 */ /* 0x000fcc000f8e3c3f */
[----:B------:R-:W-:Y:S01]  /*20c0*/  IMAD.U32 R144, RZ, RZ, UR8 ;  /* 0x00000008ff907e24 */ /* 0x000fe2000f8e00ff */
[----:B------:R-:W-:-:S06]  /*20d0*/  UMOV UR8, 0x1 ;  /* 0x0000000100087882 */ /* 0x000fcc0000000000 */
.L_x_17:
[----:B------:R-:W-:-:S04]  /*20e0*/  UISETP.LT.AND UP0, UPT, UR9, 0x1, UPT ;  /* 0x000000010900788c */ /* 0x000fc8000bf01270 */
[----:B------:R-:W-:-:S04]  /*20f0*/  USEL UR12, UR9, 0x1, UP0 ;  /* 0x00000001090c7887 */ /* 0x000fc80008000000 */
[----:B------:R-:W-:-:S04]  /*2100*/  UIADD3 UR12, UR9, -UR12, URZ ;  /* 0x8000000c090c7290 */ /* 0x000fc8000fffe03f */
[----:B------:R-:W-:-:S06]  /*2110*/  UISETP.GE.AND UP0, UPT, UR12, 0x1, UPT ;  /* 0x000000010c00788c */ /* 0x000fcc000bf06270 */
[----:B------:R-:W-:-:S13]  /*2120*/  PLOP3.LUT P0, PT, PT, PT, UP0, 0x80, 0x0 ;  /* 0x000000000000781c */ /* 0x000fda0003f0f008 */
[----:B------:R-:W-:Y:S05]  /*2130*/  @!P0 BRA `(.L_x_23) ;  /* 0x0000000800388947 */ /* 0x000fea0003800000 */
[----:B01----:R-:W-:Y:S01]  /*2140*/  IMAD.U32 R12, RZ, RZ, UR12 ;  /* 0x0000000cff0c7e24 */ /* 0x003fe2000f8e00ff */
[----:B------:R-:W-:Y:S01]  /*2150*/  ULDC UR19, c[0x0][0x50c] ;  /* 0x0001430000137ab9 */ /* 0x000fe20000000800 */
[----:B------:R-:W-:-:S07]  /*2160*/  IMAD.U32 R13, RZ, RZ, UR5 ;  /* 0x00000005ff0d7e24 */ /* 0x000fce000f8e00ff */
.L_x_31:
[----:B------:R-:W-:-:S13]  /*2170*/  ISETP.NE.AND P1, PT, R142, 0x3, PT ;  /* 0x000000038e00780c */ /* 0x000fda0003f25270 */
[----:B------:R-:W-:Y:S05]  /*2180*/  @!P1 BRA `(.L_x_24) ;  /* 0x0000000000049947 */ /* 0x000fea0003800000 */
[----:B------:R-:W-:Y:S01]  /*2190*/  BPT.TRAP 0x1 ;  /* 0x000000040000795c */ /* 0x000fe20000300000 */
.L_x_24:
[----:B------:R-:W0:Y:S01]  /*21a0*/  S2UR UR12, SR_CgaCtaId ;  /* 0x00000000000c79c3 */ /* 0x000e220000008800 */
[----:B------:R-:W-:Y:S01]  /*21b0*/  UMOV UR10, 0x400 ;  /* 0x00000400000a7882 */ /* 0x000fe20000000000 */
[----:B------:R-:W-:Y:S01]  /*21c0*/  SHF.L.U32 R140, R144, 0x1f, RZ ;  /* 0x0000001f908c7819 */ /* 0x000fe200000006ff */
[----:B0-----:R-:W-:-:S04]  /*21d0*/  ULEA UR10, UR12, UR10, 0x18 ;  /* 0x0000000a0c0a7291 */ /* 0x001fc8000f8ec03f */
[----:B------:R-:W-:-:S09]  /*21e0*/  ULEA UR12, UR18, UR10, 0x3 ;  /* 0x0000000a120c7291 */ /* 0x000fd2000f8e183f */
[----:B------:R0:W1:Y:S01]  /*21f0*/  SYNCS.PHASECHK.TRANS64.TRYWAIT P0, [UR12], R140 ;  /* 0x0000008cff0075a7 */ /* 0x000062000800014c */
[----:B------:R-:W-:Y:S05]  /*2200*/  @!P1 BRA `(.L_x_25) ;  /* 0x0000000000049947 */ /* 0x000fea0003800000 */
[----:B------:R-:W-:Y:S01]  /*2210*/  BPT.TRAP 0x1 ;  /* 0x000000040000795c */ /* 0x000fe20000300000 */
.L_x_25:
[----:B-1----:R-:W-:Y:S05]  /*2220*/  @P0 BRA `(.L_x_26) ;  /* 0x0000000000080947 */ /* 0x002fea0003800000 */
[----:B------:R-:W1:Y:S02]  /*2230*/  SYNCS.PHASECHK.TRANS64.TRYWAIT P0, [UR12], R140 ;  /* 0x0000008cff0075a7 */ /* 0x000e64000800014c */
[----:B-1----:R-:W-:Y:S05]  /*2240*/  @!P0 BRA `(.L_x_27) ;  /* 0x0000007400388947 */ /* 0x002fea0003800000 */
.L_x_26:
[----:B------:R-:W-:Y:S01]  /*2250*/  UIADD3 UR12, UR10, 0x14100, URZ ;  /* 0x000141000a0c7890 */ /* 0x000fe2000fffe03f */
[----:B------:R-:W-:Y:S01]  /*2260*/  WARPGROUP.ARRIVE ;  /* 0x00000000000079c5 */ /* 0x000fe20000000000 */
[----:B------:R-:W-:Y:S02]  /*2270*/  UISETP.NE.AND UP0, UPT, UR7, URZ, UPT ;  /* 0x0000003f0700728c */ /* 0x000fe4000bf05270 */
[----:B------:R-:W-:Y:S02]  /*2280*/  USHF.R.U32.HI UR12, URZ, 0x4, UR12 ;  /* 0x000000043f0c7899 */ /* 0x000fe4000801160c */
[----:B------:R-:W-:Y:S02]  /*2290*/  USEL UR8, UR8, URZ, !UP0 ;  /* 0x0000003f08087287 */ /* 0x000fe4000c000000 */
[----:B------:R-:W-:Y:S02]  /*22a0*/  ULOP3.LUT UR12, UR12, 0x3fff, URZ, 0xc0, !UPT ;  /* 0x00003fff0c0c7892 */ /* 0x000fe4000f8ec03f */
[----:B------:R-:W-:-:S02]  /*22b0*/  UISETP.NE.U32.AND UP0, UPT, UR8, URZ, UPT ;  /* 0x0000003f0800728c */ /* 0x000fc4000bf05070 */
[----:B------:R-:W-:Y:S02]  /*22c0*/  ULOP3.LUT UR7, UR11, 0x10000, URZ, 0xfc, !UPT ;  /* 0x000100000b077892 */ /* 0x000fe4000f8efc3f */
[----:B------:R-:W-:Y:S02]  /*22d0*/  ULOP3.LUT UR8, UR12, 0x10000, URZ, 0xfc, !UPT ;  /* 0x000100000c087892 */ /* 0x000fe4000f8efc3f */
[----:B------:R-:W-:Y:S02]  /*22e0*/  ULEA UR7, UR18, UR7, 0xa ;  /* 0x0000000712077291 */ /* 0x000fe4000f8e503f */
[----:B------:R-:W-:Y:S01]  /*22f0*/  ULEA UR8, UR18, UR8, 0xa ;  /* 0x0000000812087291 */ /* 0x000fe2000f8e503f */
[----:B------:R-:W-:Y:S01]  /*2300*/  UMOV UR13, 0x40000040 ;  /* 0x40000040000d7882 */ /* 0x000fe20000000000 */
[----:B------:R-:W-:Y:S01]  /*2310*/  UMOV UR15, 0x40000040 ;  /* 0x40000040000f7882 */ /* 0x000fe20000000000 */
[----:B------:R-:W-:Y:S02]  /*2320*/  UIADD3 UR6, UR6, 0x4, URZ ;  /* 0x0000000406067890 */ /* 0x000fe4000fffe03f */
[----:B------:R-:W-:-:S02]  /*2330*/  UMOV UR12, UR7 ;  /* 0x00000007000c7c82 */ /* 0x000fc40008000000 */
[----:B------:R-:W-:Y:S02]  /*2340*/  UMOV UR14, UR8 ;  /* 0x00000008000e7c82 */ /* 0x000fe40008000000 */
[----:B------:R-:W-:Y:S01]  /*2350*/  QGMMA.64x128x32.F32.E4M3.E4M3 R24, gdesc[UR12], R24, UP0 ;  /* 0x01e000000c1879f3 */ /* 0x000fe2000bf00818 */
[----:B------:R-:W-:Y:S02]  /*2360*/  UIADD3 UR12, UR7, 0x2, URZ ;  /* 0x00000002070c7890 */ /* 0x000fe4000fffe03f */
[----:B------:R-:W-:Y:S01]  /*2370*/  UIADD3 UR14, UR8, 0x2, URZ ;  /* 0x00000002080e7890 */ /* 0x000fe2000fffe03f */
[----:B------:R-:W-:Y:S01]  /*2380*/  UMOV UR13, 0x40000040 ;  /* 0x40000040000d7882 */ /* 0x000fe20000000000 */
[----:B------:R-:W-:Y:S01]  /*2390*/  UMOV UR15, 0x40000040 ;  /* 0x40000040000f7882 */ /* 0x000fe20000000000 */
[----:B------:R-:W-:-:S06]  /*23a0*/  UISETP.NE.AND UP0, UPT, UR6, UR19, UPT ;  /* 0x000000130600728c */ /* 0x000fcc000bf05270 */
        /* <DEDUP_REMOVED lines=8> */
[----:B------:R-:W-:Y:S01]  /*2430*/  UMOV UR13, 0x40000040 ;  /* 0x40000040000d7882 */ /* 0x000fe20000000000 */
[----:B------:R-:W-:Y:S01]  /*2440*/  UMOV UR15, 0x40000040 ;  /* 0x40000040000f7882 */ /* 0x000fe20000000000 */
[----:B------:R-:W-:-:S06]  /*2450*/  USEL UR7, URZ, 0x1, UP0 ;  /* 0x000000013f077887 */ /* 0x000fcc0008000000 */
[----:B------:R-:W-:Y:S01]  /*2460*/  ISETP.NE.AND P0, PT, RZ, UR7, PT ;  /* 0x00000007ff007c0c */ /* 0x000fe2000bf05270 */
[----:B------:R-:W-:Y:S03]  /*2470*/  QGMMA.64x128x32.F32.E4M3.E4M3 R24, gdesc[UR12], R24, gsb0 ;  /* 0x01e000000c1879f3 */ /* 0x000fe60008000818 */
[----:B------:R-:W-:-:S09]  /*2480*/  WARPGROUP.DEPBAR.LE gsb0, 0x1 ;  /* 0x00008000000079c5 */ /* 0x000fd20000010100 */
[----:B------:R-:W-:Y:S05]  /*2490*/  @!P0 BRA `(.L_x_28) ;  /* 0x0000000400088947 */ /* 0x000fea0003800000 */
[----:B------:R-:W-:Y:S02]  /*24a0*/  WARPGROUP.DEPBAR.LE gsb0, 0x0 ;  /* 0x00008000000079c5 */ /* 0x000fe40000010000 */
[----:B------:R-:W-:-:S01]  /*24b0*/  FADD R143, R24, R143 ;  /* 0x0000008f188f7221 */ /* 0x000fc20000000000 */
[----:B------:R-:W-:Y:S01]  /*24c0*/  FADD R138, R25, R138 ;  /* 0x0000008a198a7221 */ /* 0x000fe20000000000 */
        /* <DEDUP_REMOVED lines=62> */
[----:B------:R-:W-:-:S06]  /*28b0*/  UMOV UR6, URZ ;  /* 0x0000003f00067c82 */ /* 0x000fcc0008000000 */
.L_x_28:
[----:B------:R-:W-:Y:S05]  /*28c0*/  @!P1 BRA `(.L_x_29) ;  /* 0x0000000000049947 */ /* 0x000fea0003800000 */
[----:B------:R-:W-:Y:S01]  /*28d0*/  BPT.TRAP 0x1 ;  /* 0x000000040000795c */ /* 0x000fe20000300000 */
.L_x_29:
[----:B------:R-:W-:-:S13]  /*28e0*/  ISETP.NE.AND P0, PT, R6, RZ, PT ;  /* 0x000000ff0600720c */ /* 0x000fda0003f05270 */
[----:B01----:R-:W-:-:S05]  /*28f0*/  @P0 LEA R140, R13, UR10, 0x3 ;  /* 0x0000000a0d8c0c11 */ /* 0x003fca000f8e18ff */
[----:B------:R-:W-:-:S05]  /*2900*/  @P0 VIADD R140, R140, 0x28 ;  /* 0x000000288c8c0836 */ /* 0x000fca0000000000 */
[----:B------:R-:W-:-:S04]  /*2910*/  @P0 PRMT R140, R5, 0x654, R140 ;  /* 0x00000654058c0816 */ /* 0x000fc8000000008c */
[----:B------:R0:W-:Y:S01]  /*2920*/  @P0 SYNCS.ARRIVE.TRANS64.RED.A1T0 RZ, [R140+URZ], RZ ;  /* 0x000000ff8cff09a7 */ /* 0x0001e2000810043f */
[----:B------:R-:W-:-:S13]  /*2930*/  ISETP.GT.U32.AND P0, PT, R4, 0x1, PT ;  /* 0x000000010400780c */ /* 0x000fda0003f04070 */
[----:B0-----:R-:W-:Y:S05]  /*2940*/  @P0 BRA `(.L_x_30) ;  /* 0x0000000000040947 */ /* 0x001fea0003800000 */
[----:B------:R-:W-:Y:S01]  /*2950*/  BPT.TRAP 0x1 ;  /* 0x000000040000795c */ /* 0x000fe20000300000 */
.L_x_30:
[----:B------:R-:W-:Y:S01]  /*2960*/  UIADD3 UR18, UR18, 0x1, URZ ;  /* 0x0000000112127890 */ /* 0x000fe2000fffe03f */
[C---:B------:R-:W-:Y:S01]  /*2970*/  ISETP.GT.AND P1, PT, R12.reuse, 0x1, PT ;  /* 0x000000010c00780c */ /* 0x040fe20003f24270 */
[----:B------:R-:W-:Y:S02]  /*2980*/  VIADD R13, R13, 0x1 ;  /* 0x000000010d0d7836 */ /* 0x000fe40000000000 */
[----:B------:R-:W-:Y:S01]  /*2990*/  UISETP.NE.AND UP0, UPT, UR18, 0x5, UPT ;  /* 0x000000051200788c */ /* 0x000fe2000bf05270 */
[----:B------:R-:W-:Y:S02]  /*29a0*/  VIADD R12, R12, 0xffffffff ;  /* 0xffffffff0c0c7836 */ /* 0x000fe40000000000 */
[C---:B------:R-:W-:Y:S01]  /*29b0*/  ISETP.NE.AND P0, PT, R13.reuse, 0x5, PT ;  /* 0x000000050d00780c */ /* 0x040fe20003f05270 */
[----:B------:R-:W-:Y:S02]  /*29c0*/  USEL UR8, URZ, 0x1, UP0 ;  /* 0x000000013f087887 */ /* 0x000fe40008000000 */
[----:B------:R-:W-:Y:S01]  /*29d0*/  USEL UR18, UR18, URZ, UP0 ;  /* 0x0000003f12127287 */ /* 0x000fe20008000000 */
[----:B------:R-:W-:-:S03]  /*29e0*/  SEL R13, R13, RZ, P0 ;  /* 0x000000ff0d0d7207 */ /* 0x000fc60000000000 */
[----:B------:R-:W-:Y:S01]  /*29f0*/  LOP3.LUT R144, R144, UR8, RZ, 0x3c, !PT ;  /* 0x0000000890907c12 */ /* 0x000fe2000f8e3cff */
[----:B------:R-:W-:Y:S01]  /*2a00*/  UMOV UR8, 0x1 ;  /* 0x0000000100087882 */ /* 0x000fe20000000000 */
[----:B------:R-:W-:Y:S06]  /*2a10*/  @P1 BRA `(.L_x_31) ;  /* 0xfffffff400d41947 */ /* 0x000fec000383ffff */
.L_x_23:
[----:B------:R-:W-:Y:S01]  /*2a20*/  UISETP.NE.AND UP0, UPT, UR6, URZ, UPT ;  /* 0x0000003f0600728c */ /* 0x000fe2000bf05270 */
[----:B01----:R-:W0:Y:S03]  /*2a30*/  LDC R12, c[0x0][0x28c] ;  /* 0x0000a300ff0c7b82 */ /* 0x003e260000000800 */
[----:B------:R-:W-:-:S06]  /*2a40*/  USEL UR6, URZ, 0x1, !UP0 ;  /* 0x000000013f067887 */ /* 0x000fcc000c000000 */
[----:B------:R-:W-:Y:S02]  /*2a50*/  ISETP.NE.AND P0, PT, RZ, UR6, PT ;  /* 0x00000006ff007c0c */ /* 0x000fe4000bf05270 */
[----:B0-----:R-:W-:-:S11]  /*2a60*/  ISETP.GE.AND P1, PT, R12, 0x1, PT ;  /* 0x000000010c00780c */ /* 0x001fd60003f26270 */
[----:B------:R-:W-:Y:S05]  /*2a70*/  @!P0 BRA `(.L_x_32) ;  /* 0x0000000400048947 */ /* 0x000fea0003800000 */
[----:B------:R-:W-:Y:S02]  /*2a80*/  WARPGROUP.DEPBAR.LE gsb0, 0x0 ;  /* 0x00008000000079c5 */ /* 0x000fe40000010000 */
[----:B------:R-:W-:Y:S01]  /*2a90*/  FADD R143, R24, R143 ;  /* 0x0000008f188f7221 */ /* 0x000fe20000000000 */
        /* <DEDUP_REMOVED lines=62> */
[----:B------:R-:W-:-:S07]  /*2e80*/  FADD R16, R16, R87 ;  /* 0x0000005710107221 */ /* 0x000fce0000000000 */
.L_x_32:
[----:B------:R-:W-:Y:S02]  /*2e90*/  WARPGROUP.DEPBAR.LE gsb0, 0x0 ;  /* 0x00008000000079c5 */ /* 0x000fe40000010000 */
[----:B------:R-:W-:Y:S05]  /*2ea0*/  @!P1 BRA `(.L_x_33) ;  /* 0x0000000000549947 */ /* 0x000fea0003800000 */
[----:B------:R-:W-:-:S13]  /*2eb0*/  ISETP.NE.AND P0, PT, R142, 0x3, PT ;  /* 0x000000038e00780c */ /* 0x000fda0003f05270 */
[----:B------:R-:W-:Y:S05]  /*2ec0*/  @!P0 BRA `(.L_x_34) ;  /* 0x0000000000048947 */ /* 0x000fea0003800000 */
[----:B------:R-:W-:Y:S01]  /*2ed0*/  BPT.TRAP 0x1 ;  /* 0x000000040000795c */ /* 0x000fe20000300000 */
.L_x_34:
[----:B------:R-:W-:Y:S01]  /*2ee0*/  ISETP.NE.AND P0, PT, R6, RZ, PT ;  /* 0x000000ff0600720c */ /* 0x000fe20003f05270 */
[----:B------:R-:W-:Y:S01]  /*2ef0*/  BSSY B0, `(.L_x_35) ;  /* 0x000000e000007945 */ /* 0x000fe20003800000 */
[----:B------:R-:W-:-:S11]  /*2f00*/  ISETP.GT.U32.AND P1, PT, R4, 0x1, PT ;  /* 0x000000010400780c */ /* 0x000fd60003f24070 */
[----:B------:R-:W-:Y:S05]  /*2f10*/  @!P0 BRA `(.L_x_36) ;  /* 0x00000000002c8947 */ /* 0x000fea0003800000 */
[----:B------:R-:W-:-:S04]  /*2f20*/  UISETP.LT.AND UP0, UPT, UR9, 0x1, UPT ;  /* 0x000000010900788c */ /* 0x000fc8000bf01270 */
[----:B------:R-:W-:-:S04]  /*2f30*/  USEL UR8, UR9, 0x1, UP0 ;  /* 0x0000000109087887 */ /* 0x000fc80008000000 */
[----:B------:R-:W-:-:S04]  /*2f40*/  UIADD3 UR8, UR5, UR9, -UR8 ;  /* 0x0000000905087290 */ /* 0x000fc8000fffe808 */
[----:B------:R-:W-:-:S04]  /*2f50*/  UIMAD.WIDE.U32 UR6, UR8, -0x33333333, URZ ;  /* 0xcccccccd080678a5 */ /* 0x000fc8000f8e003f */
[----:B------:R-:W-:-:S04]  /*2f60*/  USHF.R.U32.HI UR6, URZ, 0x2, UR7 ;  /* 0x000000023f067899 */ /* 0x000fc80008011607 */
[----:B------:R-:W-:-:S04]  /*2f70*/  UIMAD UR8, UR6, -0x5, UR8 ;  /* 0xfffffffb060878a4 */ /* 0x000fc8000f8e0208 */
[----:B------:R-:W-:-:S04]  /*2f80*/  ULEA UR8, UR8, UR10, 0x3 ;  /* 0x0000000a08087291 */ /* 0x000fc8000f8e183f */
[----:B------:R-:W-:-:S06]  /*2f90*/  UIADD3 UR8, UR8, 0x28, URZ ;  /* 0x0000002808087890 */ /* 0x000fcc000fffe03f */
[----:B------:R-:W-:-:S05]  /*2fa0*/  IMAD.U32 R12, RZ, RZ, UR8 ;  /* 0x00000008ff0c7e24 */ /* 0x000fca000f8e00ff */
[----:B------:R-:W-:-:S04]  /*2fb0*/  PRMT R12, R5, 0x654, R12 ;  /* 0x00000654050c7816 */ /* 0x000fc8000000000c */
[----:B------:R0:W-:Y:S03]  /*2fc0*/  SYNCS.ARRIVE.TRANS64.RED.A1T0 RZ, [R12+URZ], RZ ;  /* 0x000000ff0cff79a7 */ /* 0x0001e6000810043f */
.L_x_36:
[----:B------:R-:W-:Y:S05]  /*2fd0*/  BSYNC B0 ;  /* 0x0000000000007941 */ /* 0x000fea0003800000 */
.L_x_35:
[----:B------:R-:W-:Y:S05]  /*2fe0*/  @P1 BRA `(.L_x_33) ;  /* 0x0000000000041947 */ /* 0x000fea0003800000 */
[----:B------:R-:W-:Y:S01]  /*2ff0*/  BPT.TRAP 0x1 ;  /* 0x000000040000795c */ /* 0x000fe20000300000 */
.L_x_33:
[----:B------:R-:W1:Y:S01]  /*3000*/  LDC R26, c[0x0][0x288] ;  /* 0x0000a200ff1a7b82 */ /* 0x000e620000000800 */
[--C-:B0-----:R-:W-:Y:S01]  /*3010*/  SHF.R.U32.HI R12, RZ, 0x2, R0.reuse ;  /* 0x00000002ff0c7819 */ /* 0x101fe20000011600 */
[----:B------:R-:W-:Y:S01]  /*3020*/  IMAD.SHL.U32 R29, R11, 0x80, RZ ;  /* 0x000000800b1d7824 */ /* 0x000fe200078e00ff */
[----:B------:R-:W-:Y:S01]  /*3030*/  SHF.R.U32.HI R25, RZ, 0x7, R0 ;  /* 0x00000007ff197819 */ /* 0x000fe20000011600 */
[----:B------:R-:W-:Y:S01]  /*3040*/  UIADD3 UR5, UR9, UR5, URZ ;  /* 0x0000000509057290 */ /* 0x000fe2000fffe03f */
[----:B------:R-:W-:Y:S01]  /*3050*/  LOP3.LUT R13, R12, 0x7, RZ, 0xc0, !PT ;  /* 0x000000070c0d7812 */ /* 0x000fe200078ec0ff */
[----:B------:R-:W-:Y:S01]  /*3060*/  IMAD.SHL.U32 R31, R10, 0x80, RZ ;  /* 0x000000800a1f7824 */ /* 0x000fe200078e00ff */
[----:B------:R-:W-:Y:S01]  /*3070*/  LOP3.LUT R12, R25, 0x1, RZ, 0xc0, !PT ;  /* 0x00000001190c7812 */ /* 0x000fe200078ec0ff */
[----:B------:R-:W-:Y:S01]  /*3080*/  UISETP.GT.U32.AND UP0, UPT, UR5, 0x4, UPT ;  /* 0x000000040500788c */ /* 0x000fe2000bf04070 */
[----:B------:R-:W-:Y:S01]  /*3090*/  LOP3.LUT R24, R0, 0x60, RZ, 0xc0, !PT ;  /* 0x0000006000187812 */ /* 0x000fe200078ec0ff */
[----:B------:R-:W-:Y:S01]  /*30a0*/  ULDC UR12, c[0x0][0x284] ;  /* 0x0000a100000c7ab9 */ /* 0x000fe20000000800 */
[----:B------:R-:W-:Y:S01]  /*30b0*/  UISETP.GE.U32.AND UP1, UPT, UR9, 0x5, UPT ;  /* 0x000000050900788c */ /* 0x000fe2000bf26070 */
[----:B------:R-:W-:Y:S01]  /*30c0*/  IMAD.SHL.U32 R30, R12, 0x40, RZ ;  /* 0x000000400c1e7824 */ /* 0x000fe200078e00ff */
[----:B------:R-:W-:Y:S01]  /*30d0*/  SHF.R.U32.HI R28, RZ, 0x1, R24 ;  /* 0x00000001ff1c7819 */ /* 0x000fe20000011618 */
[----:B------:R-:W-:Y:S01]  /*30e0*/  UISETP.LT.U32.AND UP0, UPT, UR9, 0x5, UP0 ;  /* 0x000000050900788c */ /* 0x000fe20008701070 */
[----:B------:R-:W-:Y:S01]  /*30f0*/  LOP3.LUT R24, R0, 0x3, RZ, 0xc0, !PT ;  /* 0x0000000300187812 */ /* 0x000fe200078ec0ff */
[----:B------:R-:W-:Y:S01]  /*3100*/  UIMAD.WIDE.U32 UR6, UR5, -0x33333333, URZ ;  /* 0xcccccccd050678a5 */ /* 0x000fe2000f8e003f */
[--C-:B------:R-:W-:Y:S01]  /*3110*/  IADD3 R25, RZ, -R28, -R13.reuse ;  /* 0x8000001cff197210 */ /* 0x100fe20007ffe80d */
[----:B------:R-:W-:Y:S01]  /*3120*/  USEL UR8, URZ, 0x1, !UP0 ;  /* 0x000000013f087887 */ /* 0x000fe2000c000000 */
[----:B------:R-:W-:Y:S01]  /*3130*/  LOP3.LUT R13, R30, 0x40, R13, 0xe2, !PT ;  /* 0x000000401e0d7812 */ /* 0x000fe200078ee20d */
[----:B------:R-:W-:Y:S01]  /*3140*/  ULDC.64 UR10, c[0x0][0x5d0] ;  /* 0x00017400000a7ab9 */ /* 0x000fe20000000a00 */
[----:B------:R-:W-:Y:S01]  /*3150*/  SHF.R.S32.HI R34, RZ, 0x1f, R7 ;  /* 0x0000001fff227819 */ /* 0x000fe20000011407 */
[----:B------:R-:W-:Y:S01]  /*3160*/  IMAD R12, R12, -0x40, R25 ;  /* 0xffffffc00c0c7824 */ /* 0x000fe200078e0219 */
[----:B------:R-:W-:Y:S01]  /*3170*/  USHF.R.U32.HI UR6, URZ, 0x2, UR7 ;  /* 0x000000023f067899 */ /* 0x000fe20008011607 */
[----:B-1----:R-:W-:Y:S01]  /*3180*/  IMAD R30, R24, -0x2, R26 ;  /* 0xfffffffe181e7824 */ /* 0x002fe200078e021a */
[----:B------:R-:W-:Y:S01]  /*3190*/  ISETP.GE.AND P0, PT, R29, R26, PT ;  /* 0x0000001a1d00720c */ /* 0x000fe20003f06270 */
[----:B------:R-:W-:Y:S01]  /*31a0*/  IMAD.SHL.U32 R24, R0, 0x2, RZ ;  /* 0x0000000200187824 */ /* 0x000fe200078e00ff */
[----:B------:R-:W-:Y:S01]  /*31b0*/  ULOP3.LUT UR4, UR4, UR8, URZ, 0x3c, !UPT ;  /* 0x0000000804047292 */ /* 0x000fe2000f8e3c3f */
[----:B------:R-:W-:Y:S01]  /*31c0*/  IMAD R32, R34, UR10, RZ ;  /* 0x0000000a22207c24 */ /* 0x000fe2000f8e02ff */
[----:B------:R-:W-:Y:S01]  /*31d0*/  ISETP.GE.OR P0, PT, R31, UR12, P0 ;  /* 0x0000000c1f007c0c */ /* 0x000fe20008706670 */
[----:B------:R-:W-:Y:S01]  /*31e0*/  IMAD.WIDE R26, R10, 0x80, RZ ;  /* 0x000000800a1a7825 */ /* 0x000fe200078e02ff */
[----:B------:R-:W-:Y:S01]  /*31f0*/  LOP3.LUT R24, R29, 0x6, R24, 0xf8, !PT ;  /* 0x000000061d187812 */ /* 0x000fe200078ef818 */
[----:B------:R-:W-:Y:S01]  /*3200*/  UIMAD UR5, UR6, -0x5, UR5 ;  /* 0xfffffffb060578a4 */ /* 0x000fe2000f8e0205 */
[----:B------:R-:W-:Y:S01]  /*3210*/  IADD3 R36, -R31, UR12, R12 ;  /* 0x0000000c1f247c10 */ /* 0x000fe2000fffe10c */
[----:B------:R-:W-:Y:S01]  /*3220*/  IMAD R33, R7, UR11, R32 ;  /* 0x0000000b07217c24 */ /* 0x000fe2000f8e0220 */
[----:B------:R-:W-:Y:S01]  /*3230*/  SHF.R.S32.HI R25, RZ, 0x1f, R24 ;  /* 0x0000001fff197819 */ /* 0x000fe20000011418 */
[----:B------:R-:W-:Y:S01]  /*3240*/  @UP1 ULOP3.LUT UR4, UR4, 0x1, UR6, 0x78, !UPT ;  /* 0x0000000104041892 */ /* 0x000fe2000f8e7806 */
[----:B------:R-:W-:Y:S01]  /*3250*/  LOP3.LUT R35, R26, R13, R28, 0xfe, !PT ;  /* 0x0000000d1a237212 */ /* 0x000fe200078efe1c */
[----:B------:R-:W-:-:S02]  /*3260*/  IMAD.IADD R29, R30, 0x1, -R29 ;  /* 0x000000011e1d7824 */ /* 0x000fc400078e0a1d */
[----:B------:R-:W-:-:S04]  /*3270*/  IMAD.WIDE.U32 R10, R7, UR10, R24 ;  /* 0x0000000a070a7c25 */ /* 0x000fc8000f8e0018 */
[----:B------:R-:W-:Y:S02]  /*3280*/  IMAD.IADD R11, R11, 0x1, R33 ;  /* 0x000000010b0b7824 */ /* 0x000fe400078e0221 */
[----:B------:R-:W-:Y:S01]  /*3290*/  IMAD.MOV.U32 R28, RZ, RZ, -0x1 ;  /* 0xffffffffff1c7424 */ /* 0x000fe200078e00ff */
[----:B------:R-:W-:Y:S06]  /*32a0*/  @P0 BRA `(.L_x_37) ;  /* 0x0000004400a40947 */ /* 0x000fec0003800000 */
[----:B------:R-:W0:Y:S01]  /*32b0*/  LDC.64 R32, c[0x0][0x5c8] ;  /* 0x00017200ff207b82 */ /* 0x000e220000000a00 */
[----:B------:R-:W-:Y:S01]  /*32c0*/  ULDC.64 UR6, c[0x0][0x5c0] ;  /* 0x0001700000067ab9 */ /* 0x000fe20000000a00 */
[----:B------:R-:W-:Y:S01]  /*32d0*/  BSSY B0, `(.L_x_37) ;  /* 0x0000466000007945 */ /* 0x000fe20003800000 */
[-C--:B0-----:R-:W-:Y:S02]  /*32e0*/  IMAD R12, R27, R32.reuse, RZ ;  /* 0x000000201b0c7224 */ /* 0x081fe400078e02ff */
[----:B------:R-:W-:-:S04]  /*32f0*/  IMAD.WIDE.U32 R10, R35, R32, R10 ;  /* 0x00000020230a7225 */ /* 0x000fc800078e000a */
[----:B------:R-:W-:Y:S01]  /*3300*/  IMAD R31, R35, R33, R12 ;  /* 0x00000021231f7224 */ /* 0x000fe200078e020c */
[----:B------:R-:W-:Y:S02]  /*3310*/  LEA R13, P0, R32, R10, 0x3 ;  /* 0x0000000a200d7211 */ /* 0x000fe400078018ff */
[----:B------:R-:W-:Y:S01]  /*3320*/  IADD3 R12, P1, R10, UR6, RZ ;  /* 0x000000060a0c7c10 */ /* 0x000fe2000ff3e0ff */
[----:B------:R-:W-:Y:S01]  /*3330*/  IMAD.IADD R31, R11, 0x1, R31 ;  /* 0x000000010b1f7824 */ /* 0x000fe200078e021f */
[----:B------:R-:W-:-:S04]  /*3340*/  IADD3 R10, P3, R13, UR6, RZ ;  /* 0x000000060d0a7c10 */ /* 0x000fc8000ff7e0ff */
[----:B------:R-:W-:Y:S02]  /*3350*/  LEA.HI.X R11, R32, R31, R33, 0x3, P0 ;  /* 0x0000001f200b7211 */ /* 0x000fe400000f1c21 */
[----:B---3-5:R-:W-:Y:S02]  /*3360*/  FSETP.NEU.AND P0, PT, R9, RZ, PT ;  /* 0x000000ff0900720b */ /* 0x028fe40003f0d000 */
[----:B------:R-:W-:Y:S02]  /*3370*/  IADD3.X R13, R31, UR7, RZ, P1, !PT ;  /* 0x000000071f0d7c10 */ /* 0x000fe40008ffe4ff */
[----:B------:R-:W-:-:S09]  /*3380*/  IADD3.X R11, R11, UR7, RZ, P3, !PT ;  /* 0x000000070b0b7c10 */ /* 0x000fd20009ffe4ff */
[----:B------:R-:W-:Y:S05]  /*3390*/  @!P0 BRA `(.L_x_38) ;  /* 0x00000034005c8947 */ /* 0x000fea0003800000 */
[----:B------:R-:W-:Y:S01]  /*33a0*/  ULDC.64 UR6, c[0x0][0x5b8] ;  /* 0x00016e0000067ab9 */ /* 0x000fe20000000a00 */
[----:B------:R-:W-:Y:S01]  /*33b0*/  ISETP.GE.AND P0, PT, R36, 0x1, PT ;  /* 0x000000012400780c */ /* 0x000fe20003f06270 */
[----:B------:R-:W-:Y:S01]  /*33c0*/  IMAD R32, R34, UR6, RZ ;  /* 0x0000000622207c24 */ /* 0x000fe2000f8e02ff */
[----:B------:R-:W-:Y:S01]  /*33d0*/  ULDC.64 UR10, c[0x0][0x5a8] ;  /* 0x00016a00000a7ab9 */ /* 0x000fe20000000a00 */
[----:B------:R-:W-:Y:S01]  /*33e0*/  IMAD.WIDE.U32 R30, R7, UR6, R24 ;  /* 0x00000006071e7c25 */ /* 0x000fe2000f8e0018 */
[----:B------:R-:W-:Y:S01]  /*33f0*/  ISETP.LT.OR P4, PT, R29, 0x1, !P0 ;  /* 0x000000011d00780c */ /* 0x000fe20004781670 */
[----:B------:R-:W-:Y:S02]  /*3400*/  BSSY B1, `(.L_x_39) ;  /* 0x000000c000017945 */ /* 0x000fe40003800000 */
[----:B------:R-:W-:Y:S01]  /*3410*/  IMAD R7, R7, UR7, R32 ;  /* 0x0000000707077c24 */ /* 0x000fe2000f8e0220 */
[----:B------:R-:W-:-:S03]  /*3420*/  ULDC.64 UR6, c[0x0][0x5b0] ;  /* 0x00016c0000067ab9 */ /* 0x000fc60000000a00 */
[----:B------:R-:W-:Y:S02]  /*3430*/  IMAD.IADD R31, R31, 0x1, R7 ;  /* 0x000000011f1f7824 */ /* 0x000fe400078e0207 */
[----:B------:R-:W-:Y:S02]  /*3440*/  IMAD R7, R27, UR6, RZ ;  /* 0x000000061b077c24 */ /* 0x000fe4000f8e02ff */
[----:B------:R-:W-:-:S04]  /*3450*/  IMAD.WIDE.U32 R24, R35, UR6, R30 ;  /* 0x0000000623187c25 */ /* 0x000fc8000f8e001e */
[----:B------:R-:W-:Y:S01]  /*3460*/  IMAD R7, R35, UR7, R7 ;  /* 0x0000000723077c24 */ /* 0x000fe2000f8e0207 */
[----:B------:R-:W-:-:S04]  /*3470*/  IADD3 R24, P1, R24, UR10, RZ ;  /* 0x0000000a18187c10 */ /* 0x000fc8000ff3e0ff */
[--C-:B------:R-:W-:Y:S02]  /*3480*/  IADD3.X R25, R25, UR11, R7.reuse, P1, !PT ;  /* 0x0000000b19197c10 */ /* 0x100fe40008ffe407 */
[----:B------:R-:W-:Y:S01]  /*3490*/  PRMT R7, RZ, 0x7610, R7 ;  /* 0x00007610ff077816 */ /* 0x000fe20000000007 */
[----:B------:R-:W-:Y:S06]  /*34a0*/  @P4 BRA `(.L_x_40) ;  /* 0x0000000000044947 */ /* 0x000fec0003800000 */
[----:B------:R0:W5:Y:S02]  /*34b0*/  LDG.E.U8 R7, desc[UR16][R24.64] ;  /* 0x0000001018077981 */ /* 0x000164000c1e1100 */
.L_x_40:
[----:B------:R-:W-:Y:S05]  /*34c0*/  BSYNC B1 ;  /* 0x0000000000017941 */ /* 0x000fea0003800000 */
.L_x_39:
[----:B-----5:R-:W-:Y:S01]  /*34d0*/  LOP3.LUT R7, R7, 0xff, RZ, 0xc0, !PT ;  /* 0x000000ff07077812 */ /* 0x020fe200078ec0ff */
[----:B------:R-:W-:Y:S01]  /*34e0*/  BSSY B1, `(.L_x_41) ;  /* 0x000000b000017945 */ /* 0x000fe20003800000 */
[----:B------:R-:W-:Y:S02]  /*34f0*/  ISETP.LT.OR P3, PT, R29, 0x2, !P0 ;  /* 0x000000021d00780c */ /* 0x000fe40004761670 */
[----:B------:R-:W-:-:S05]  /*3500*/  F2FP.F16.E4M3.UNPACK_B R7, R7 ;  /* 0x00000007ff07723e */ /* 0x000fca00020006ff */
[----:B------:R-:W-:Y:S01]  /*3510*/  HADD2.F32 R32, -RZ, R7.H0_H0 ;  /* 0x20000007ff207230 */ /* 0x000fe20000004100 */
[----:B------:R-:W-:-:S04]  /*3520*/  PRMT R7, RZ, 0x7610, R7 ;  /* 0x00007610ff077816 */ /* 0x000fc80000000007 */
[----:B------:R-:W-:-:S04]  /*3530*/  FMUL R32, R32, R9 ;  /* 0x0000000920207220 */ /* 0x000fc80000400000 */
[----:B--2---:R-:W-:-:S05]  /*3540*/  FFMA R32, R143, R8, R32 ;  /* 0x000000088f207223 */ /* 0x004fca0000000020 */
[----:B------:R-:W-:-:S05]  /*3550*/  F2FP.SATFINITE.E4M3.F32.PACK_AB_MERGE_C R33, RZ, R32, RZ ;  /* 0x00000020ff21723e */ /* 0x000fca00048070ff */
[----:B------:R1:W-:Y:S01]  /*3560*/  @!P4 STG.E.U8 desc[UR16][R12.64], R33 ;  /* 0x000000210c00c986 */ /* 0x0003e2000c101110 */
[----:B------:R-:W-:Y:S05]  /*3570*/  @P3 BRA `(.L_x_42) ;  /* 0x0000000000043947 */ /* 0x000fea0003800000 */
[----:B------:R2:W5:Y:S02]  /*3580*/  LDG.E.U8 R7, desc[UR16][R24.64+0x1] ;  /* 0x0000011018077981 */ /* 0x000564000c1e1100 */
.L_x_42:
[----:B------:R-:W-:Y:S05]  /*3590*/  BSYNC B1 ;  /* 0x0000000000017941 */ /* 0x000fea0003800000 */
.L_x_41:
[----:B-----5:R-:W-:Y:S01]  /*35a0*/  LOP3.LUT R7, R7, 0xff, RZ, 0xc0, !PT ;  /* 0x000000ff07077812 */ /* 0x020fe200078ec0ff */
[----:B------:R-:W-:Y:S01]  /*35b0*/  BSSY B1, `(.L_x_43) ;  /* 0x0000013000017945 */ /* 0x000fe20003800000 */
[----:B-1----:R-:W-:Y:S02]  /*35c0*/  IADD3 R33, P1, R35, 0x8, RZ ;  /* 0x0000000823217810 */ /* 0x002fe40007f3e0ff */
[----:B------:R-:W-:-:S03]  /*35d0*/  F2FP.F16.E4M3.UNPACK_B R7, R7 ;  /* 0x00000007ff07723e */ /* 0x000fc600020006ff */
[----:B------:R-:W-:Y:S01]  /*35e0*/  IMAD.X R27, RZ, RZ, R27, P1 ;  /* 0x000000ffff1b7224 */ /* 0x000fe200008e061b */
[----:B------:R-:W-:Y:S01]  /*35f0*/  ISETP.GE.AND P1, PT, R36, 0x9, PT ;  /* 0x000000092400780c */ /* 0x000fe20003f26270 */
[----:B------:R-:W-:Y:S02]  /*3600*/  HADD2.F32 R26, -RZ, R7.H0_H0 ;  /* 0x20000007ff1a7230 */ /* 0x000fe40000004100 */
[----:B------:R-:W-:Y:S01]  /*3610*/  IMAD.WIDE.U32 R30, R33, UR6, R30 ;  /* 0x00000006211e7c25 */ /* 0x000fe2000f8e001e */
[----:B------:R-:W-:-:S03]  /*3620*/  ISETP.LT.OR P5, PT, R29, 0x1, !P1 ;  /* 0x000000011d00780c */ /* 0x000fc60004fa1670 */
[----:B------:R-:W-:Y:S01]  /*3630*/  FMUL R7, R26, R9 ;  /* 0x000000091a077220 */ /* 0x000fe20000400000 */
[----:B------:R-:W-:-:S03]  /*3640*/  IMAD R26, R27, UR6, RZ ;  /* 0x000000061b1a7c24 */ /* 0x000fc6000f8e02ff */
[----:B------:R-:W-:Y:S01]  /*3650*/  FFMA R7, R138, R8, R7 ;  /* 0x000000088a077223 */ /* 0x000fe20000000007 */
[----:B------:R-:W-:Y:S01]  /*3660*/  IMAD R33, R33, UR7, R26 ;  /* 0x0000000721217c24 */ /* 0x000fe2000f8e021a */
[----:B------:R-:W-:-:S03]  /*3670*/  IADD3 R26, P4, R30, UR10, RZ ;  /* 0x0000000a1e1a7c10 */ /* 0x000fc6000ff9e0ff */
[----:B------:R-:W-:Y:S02]  /*3680*/  F2FP.SATFINITE.E4M3.F32.PACK_AB_MERGE_C R35, RZ, R7, RZ ;  /* 0x00000007ff23723e */ /* 0x000fe400048070ff */
[----:B------:R-:W-:Y:S02]  /*3690*/  IADD3.X R27, R31, UR11, R33, P4, !PT ;  /* 0x0000000b1f1b7c10 */ /* 0x000fe4000a7fe421 */
[----:B------:R-:W-:Y:S01]  /*36a0*/  PRMT R7, RZ, 0x7610, R7 ;  /* 0x00007610ff077816 */ /* 0x000fe20000000007 */
[----:B------:R1:W-:Y:S01]  /*36b0*/  @!P3 STG.E.U8 desc[UR16][R12.64+0x1], R35 ;  /* 0x000001230c00b986 */ /* 0x0003e2000c101110 */
[----:B------:R-:W-:Y:S05]  /*36c0*/  @P5 BRA `(.L_x_44) ;  /* 0x0000000000045947 */ /* 0x000fea0003800000 */
[----:B------:R3:W5:Y:S02]  /*36d0*/  LDG.E.U8 R7, desc[UR16][R26.64] ;  /* 0x000000101a077981 */ /* 0x000764000c1e1100 */
.L_x_44:
[----:B------:R-:W-:Y:S05]  /*36e0*/  BSYNC B1 ;  /* 0x0000000000017941 */ /* 0x000fea0003800000 */
.L_x_43:
[----:B-----5:R-:W-:Y:S01]  /*36f0*/  LOP3.LUT R7, R7, 0xff, RZ, 0xc0, !PT ;  /* 0x000000ff07077812 */ /* 0x020fe200078ec0ff */
[----:B------:R-:W-:Y:S01]  /*3700*/  BSSY B1, `(.L_x_45) ;  /* 0x000000b000017945 */ /* 0x000fe20003800000 */
[----:B------:R-:W-:Y:S02]  /*3710*/  ISETP.LT.OR P3, PT, R29, 0x2, !P1 ;  /* 0x000000021d00780c */ /* 0x000fe40004f61670 */
[----:B------:R-:W-:-:S05]  /*3720*/  F2FP.F16.E4M3.UNPACK_B R7, R7 ;  /* 0x00000007ff07723e */ /* 0x000fca00020006ff */
[----:B------:R-:W-:Y:S01]  /*3730*/  HADD2.F32 R30, -RZ, R7.H0_H0 ;  /* 0x20000007ff1e7230 */ /* 0x000fe20000004100 */
[----:B------:R-:W-:-:S04]  /*3740*/  PRMT R7, RZ, 0x7610, R7 ;  /* 0x00007610ff077816 */ /* 0x000fc80000000007 */
[----:B------:R-:W-:-:S04]  /*3750*/  FMUL R30, R30, R9 ;  /* 0x000000091e1e7220 */ /* 0x000fc80000400000 */
[----:B------:R-:W-:-:S05]  /*3760*/  FFMA R30, R141, R8, R30 ;  /* 0x000000088d1e7223 */ /* 0x000fca000000001e */
[----:B------:R-:W-:-:S05]  /*3770*/  F2FP.SATFINITE.E4M3.F32.PACK_AB_MERGE_C R31, RZ, R30, RZ ;  /* 0x0000001eff1f723e */ /* 0x000fca00048070ff */
[----:B------:R4:W-:Y:S01]  /*3780*/  @!P5 STG.E.U8 desc[UR16][R10.64], R31 ;  /* 0x0000001f0a00d986 */ /* 0x0009e2000c101110 */
[----:B------:R-:W-:Y:S05]  /*3790*/  @P3 BRA `(.L_x_46) ;  /* 0x0000000000043947 */ /* 0x000fea0003800000 */
[----:B------:R0:W5:Y:S02]  /*37a0*/  LDG.E.U8 R7, desc[UR16][R26.64+0x1] ;  /* 0x000001101a077981 */ /* 0x000164000c1e1100 */
.L_x_46:
[----:B------:R-:W-:Y:S05]  /*37b0*/  BSYNC B1 ;  /* 0x0000000000017941 */ /* 0x000fea0003800000 */
.L_x_45:
[----:B-----5:R-:W-:Y:S01]  /*37c0*/  LOP3.LUT R7, R7, 0xff, RZ, 0xc0, !PT ;  /* 0x000000ff07077812 */ /* 0x020fe200078ec0ff */
[----:B------:R-:W-:Y:S01]  /*37d0*/  BSSY B1, `(.L_x_47) ;  /* 0x000000b000017945 */ /* 0x000fe20003800000 */
[----:B------:R-:W-:Y:S02]  /*37e0*/  ISETP.LT.OR P4, PT, R29, 0x9, !P0 ;  /* 0x000000091d00780c */ /* 0x000fe40004781670 */
[----:B------:R-:W-:-:S05]  /*37f0*/  F2FP.F16.E4M3.UNPACK_B R7, R7 ;  /* 0x00000007ff07723e */ /* 0x000fca00020006ff */
[----:B------:R-:W-:-:S05]  /*3800*/  HADD2.F32 R30, -RZ, R7.H0_H0 ;  /* 0x20000007ff1e7230 */ /* 0x000fca0000004100 */
[----:B------:R-:W-:-:S04]  /*3810*/  FMUL R7, R30, R9 ;  /* 0x000000091e077220 */ /* 0x000fc80000400000 */
[----:B------:R-:W-:-:S05]  /*3820*/  FFMA R7, R136, R8, R7 ;  /* 0x0000000888077223 */ /* 0x000fca0000000007 */
[----:B----4-:R-:W-:Y:S02]  /*3830*/  F2FP.SATFINITE.E4M3.F32.PACK_AB_MERGE_C R31, RZ, R7, RZ ;  /* 0x00000007ff1f723e */ /* 0x010fe400048070ff */
[----:B------:R-:W-:-:S03]  /*3840*/  PRMT R7, RZ, 0x7610, R7 ;  /* 0x00007610ff077816 */ /* 0x000fc60000000007 */
[----:B------:R4:W-:Y:S01]  /*3850*/  @!P3 STG.E.U8 desc[UR16][R10.64+0x1], R31 ;  /* 0x0000011f0a00b986 */ /* 0x0009e2000c101110 */
[----:B------:R-:W-:Y:S05]  /*3860*/  @P4 BRA `(.L_x_48) ;  /* 0x0000000000044947 */ /* 0x000fea0003800000 */
[----:B------:R0:W5:Y:S02]  /*3870*/  LDG.E.U8 R7, desc[UR16][R24.64+0x8] ;  /* 0x0000081018077981 */ /* 0x000164000c1e1100 */
.L_x_48:
[----:B------:R-:W-:Y:S05]  /*3880*/  BSYNC B1 ;  /* 0x0000000000017941 */ /* 0x000fea0003800000 */
.L_x_47:
        /* <DEDUP_REMOVED lines=8> */
[----:B----4-:R-:W-:-:S05]  /*3910*/  F2FP.SATFINITE.E4M3.F32.PACK_AB_MERGE_C R31, RZ, R30, RZ ;  /* 0x0000001eff1f723e */ /* 0x010fca00048070ff */
[----:B------:R4:W-:Y:S01]  /*3920*/  @!P4 STG.E.U8 desc[UR16][R12.64+0x8], R31 ;  /* 0x0000081f0c00c986 */ /* 0x0009e2000c101110 */
[----:B------:R-:W-:Y:S05]  /*3930*/  @P3 BRA `(.L_x_50) ;  /* 0x0000000000043947 */ /* 0x000fea0003800000 */
[----:B------:R0:W5:Y:S02]  /*3940*/  LDG.E.U8 R7, desc[UR16][R24.64+0x9] ;  /* 0x0000091018077981 */ /* 0x000164000c1e1100 */
.L_x_50:
[----:B------:R-:W-:Y:S05]  /*3950*/  BSYNC B1 ;  /* 0x0000000000017941 */ /* 0x000fea0003800000 */
.L_x_49:
        /* <DEDUP_REMOVED lines=12> */
.L_x_52:
[----:B------:R-:W-:Y:S05]  /*3a20*/  BSYNC B1 ;  /* 0x0000000000017941 */ /* 0x000fea0003800000 */
.L_x_51:
        /* <DEDUP_REMOVED lines=12> */
.L_x_54:
[----:B------:R-:W-:Y:S05]  /*3af0*/  BSYNC B1 ;  /* 0x0000000000017941 */ /* 0x000fea0003800000 */
.L_x_53:
        /* <DEDUP_REMOVED lines=12> */
.L_x_56:
[----:B------:R-:W-:Y:S05]  /*3bc0*/  BSYNC B1 ;  /* 0x0000000000017941 */ /* 0x000fea0003800000 */
.L_x_55:
        /* <DEDUP_REMOVED lines=12> */
.L_x_58:
[----:B------:R-:W-:Y:S05]  /*3c90*/  BSYNC B1 ;  /* 0x0000000000017941 */ /* 0x000fea0003800000 */
.L_x_57:
        /* <DEDUP_REMOVED lines=12> */
.L_x_60:
[----:B------:R-:W-:Y:S05]  /*3d60*/  BSYNC B1 ;  /* 0x0000000000017941 */ /* 0x000fea0003800000 */
.L_x_59:
        /* <DEDUP_REMOVED lines=12> */
.L_x_62:
[----:B------:R-:W-:Y:S05]  /*3e30*/  BSYNC B1 ;  /* 0x0000000000017941 */ /* 0x000fea0003800000 */
.L_x_61:
        /* <DEDUP_REMOVED lines=12> */
.L_x_64:
[----:B------:R-:W-:Y:S05]  /*3f00*/  BSYNC B1 ;  /* 0x0000000000017941 */ /* 0x000fea0003800000 */
.L_x_63:
        /* <DEDUP_REMOVED lines=12> */
.L_x_66:
[----:B------:R-:W-:Y:S05]  /*3fd0*/  BSYNC B1 ;  /* 0x0000000000017941 */ /* 0x000fea0003800000 */
.L_x_65:
        /* <DEDUP_REMOVED lines=12> */
.L_x_68:
[----:B------:R-:W-:Y:S05]  /*40a0*/  BSYNC B1 ;  /* 0x0000000000017941 */ /* 0x000fea0003800000 */
.L_x_67:
        /* <DEDUP_REMOVED lines=12> */
.L_x_70:
[----:B------:R-:W-:Y:S05]  /*4170*/  BSYNC B1 ;  /* 0x0000000000017941 */ /* 0x000fea0003800000 */
.L_x_69:
        /* <DEDUP_REMOVED lines=12> */
.L_x_72:
[----:B------:R-:W-:Y:S05]  /*4240*/  BSYNC B1 ;  /* 0x0000000000017941 */ /* 0x000fea0003800000 */
.L_x_71:
        /* <DEDUP_REMOVED lines=12> */
.L_x_74:
[----:B------:R-:W-:Y:S05]  /*4310*/  BSYNC B1 ;  /* 0x0000000000017941 */ /* 0x000fea0003800000 */
.L_x_73:
        /* <DEDUP_REMOVED lines=12> */
.L_x_76:
[----:B------:R-:W-:Y:S05]  /*43e0*/  BSYNC B1 ;  /* 0x0000000000017941 */ /* 0x000fea0003800000 */
.L_x_75:
        /* <DEDUP_REMOVED lines=12> */
.L_x_78:
[----:B------:R-:W-:Y:S05]  /*44b0*/  BSYNC B1 ;  /* 0x0000000000017941 */ /* 0x000fea0003800000 */
.L_x_77:
        /* <DEDUP_REMOVED lines=12> */
.L_x_80:
[----:B------:R-:W-:Y:S05]  /*4580*/  BSYNC B1 ;  /* 0x0000000000017941 */ /* 0x000fea0003800000 */
.L_x_79:
        /* <DEDUP_REMOVED lines=12> */
.L_x_82:
[----:B------:R-:W-:Y:S05]  /*4650*/  BSYNC B1 ;  /* 0x0000000000017941 */ /* 0x000fea0003800000 */
.L_x_81:
        /* <DEDUP_REMOVED lines=12> */
.L_x_84:
[----:B------:R-:W-:Y:S05]  /*4720*/  BSYNC B1 ;  /* 0x0000000000017941 */ /* 0x000fea0003800000 */
.L_x_83:
        /* <DEDUP_REMOVED lines=12> */
.L_x_86:
[----:B------:R-:W-:Y:S05]  /*47f0*/  BSYNC B1 ;  /* 0x0000000000017941 */ /* 0x000fea0003800000 */
.L_x_85:
        /* <DEDUP_REMOVED lines=12> */
.L_x_88:
[----:B------:R-:W-:Y:S05]  /*48c0*/  BSYNC B1 ;  /* 0x0000000000017941 */ /* 0x000fea0003800000 */
.L_x_87:
        /* <DEDUP_REMOVED lines=12> */
.L_x_90:
[----:B------:R-:W-:Y:S05]  /*4990*/  BSYNC B1 ;  /* 0x0000000000017941 */ /* 0x000fea0003800000 */
.L_x_89:
        /* <DEDUP_REMOVED lines=12> */
.L_x_92:
[----:B------:R-:W-:Y:S05]  /*4a60*/  BSYNC B1 ;  /* 0x0000000000017941 */ /* 0x000fea0003800000 */
.L_x_91:
        /* <DEDUP_REMOVED lines=12> */
.L_x_94:
[----:B------:R-:W-:Y:S05]  /*4b30*/  BSYNC B1 ;  /* 0x0000000000017941 */ /* 0x000fea0003800000 */
.L_x_93:
        /* <DEDUP_REMOVED lines=12> */
.L_x_96:
[----:B------:R-:W-:Y:S05]  /*4c00*/  BSYNC B1 ;  /* 0x0000000000017941 */ /* 0x000fea0003800000 */
.L_x_95:
        /* <DEDUP_REMOVED lines=12> */
.L_x_98:
[----:B------:R-:W-:Y:S05]  /*4cd0*/  BSYNC B1 ;  /* 0x0000000000017941 */ /* 0x000fea0003800000 */
.L_x_97:
        /* <DEDUP_REMOVED lines=12> */
.L_x_100:
[----:B------:R-:W-:Y:S05]  /*4da0*/  BSYNC B1 ;  /* 0x0000000000017941 */ /* 0x000fea0003800000 */
.L_x_99:
        /* <DEDUP_REMOVED lines=12> */
.L_x_102:
[----:B------:R-:W-:Y:S05]  /*4e70*/  BSYNC B1 ;  /* 0x0000000000017941 */ /* 0x000fea0003800000 */
.L_x_101:
        /* <DEDUP_REMOVED lines=12> */
.L_x_104:
[----:B------:R-:W-:Y:S05]  /*4f40*/  BSYNC B1 ;  /* 0x0000000000017941 */ /* 0x000fea0003800000 */
.L_x_103:
        /* <DEDUP_REMOVED lines=12> */
.L_x_106:
[----:B------:R-:W-:Y:S05]  /*5010*/  BSYNC B1 ;  /* 0x0000000000017941 */ /* 0x000fea0003800000 */
.L_x_105:
        /* <DEDUP_REMOVED lines=12> */
.L_x_108:
[----:B------:R-:W-:Y:S05]  /*50e0*/  BSYNC B1 ;  /* 0x0000000000017941 */ /* 0x000fea0003800000 */
.L_x_107:
        /* <DEDUP_REMOVED lines=12> */
.L_x_110:
[----:B------:R-:W-:Y:S05]  /*51b0*/  BSYNC B1 ;  /* 0x0000000000017941 */ /* 0x000fea0003800000 */
.L_x_109:
        /* <DEDUP_REMOVED lines=12> */
.L_x_112:
[----:B------:R-:W-:Y:S05]  /*5280*/  BSYNC B1 ;  /* 0x0000000000017941 */ /* 0x000fea0003800000 */
.L_x_111:
        /* <DEDUP_REMOVED lines=12> */
.L_x_114:
[----:B------:R-:W-:Y:S05]  /*5350*/  BSYNC B1 ;  /* 0x0000000000017941 */ /* 0x000fea0003800000 */
.L_x_113:
        /* <DEDUP_REMOVED lines=12> */
.L_x_116:
[----:B------:R-:W-:Y:S05]  /*5420*/  BSYNC B1 ;  /* 0x0000000000017941 */ /* 0x000fea0003800000 */
.L_x_115:
        /* <DEDUP_REMOVED lines=12> */
.L_x_118:
[----:B------:R-:W-:Y:S05]  /*54f0*/  BSYNC B1 ;  /* 0x0000000000017941 */ /* 0x000fea0003800000 */
.L_x_117:
        /* <DEDUP_REMOVED lines=12> */
.L_x_120:
[----:B------:R-:W-:Y:S05]  /*55c0*/  BSYNC B1 ;  /* 0x0000000000017941 */ /* 0x000fea0003800000 */
.L_x_119:
        /* <DEDUP_REMOVED lines=12> */
.L_x_122:
[----:B------:R-:W-:Y:S05]  /*5690*/  BSYNC B1 ;  /* 0x0000000000017941 */ /* 0x000fea0003800000 */
.L_x_121:
        /* <DEDUP_REMOVED lines=12> */
.L_x_124:
[----:B------:R-:W-:Y:S05]  /*5760*/  BSYNC B1 ;  /* 0x0000000000017941 */ /* 0x000fea0003800000 */
.L_x_123:
        /* <DEDUP_REMOVED lines=12> */
.L_x_126:
[----:B------:R-:W-:Y:S05]  /*5830*/  BSYNC B1 ;  /* 0x0000000000017941 */ /* 0x000fea0003800000 */
.L_x_125:
        /* <DEDUP_REMOVED lines=12> */
.L_x_128:
[----:B------:R-:W-:Y:S05]  /*5900*/  BSYNC B1 ;  /* 0x0000000000017941 */ /* 0x000fea0003800000 */
.L_x_127:
        /* <DEDUP_REMOVED lines=12> */
.L_x_130:
[----:B------:R-:W-:Y:S05]  /*59d0*/  BSYNC B1 ;  /* 0x0000000000017941 */ /* 0x000fea0003800000 */
.L_x_129:
        /* <DEDUP_REMOVED lines=12> */
.L_x_132:
[----:B------:R-:W-:Y:S05]  /*5aa0*/  BSYNC B1 ;  /* 0x0000000000017941 */ /* 0x000fea0003800000 */
.L_x_131:
        /* <DEDUP_REMOVED lines=12> */
.L_x_134:
[----:B------:R-:W-:Y:S05]  /*5b70*/  BSYNC B1 ;  /* 0x0000000000017941 */ /* 0x000fea0003800000 */
.L_x_133:
        /* <DEDUP_REMOVED lines=12> */
.L_x_136:
[----:B------:R-:W-:Y:S05]  /*5c40*/  BSYNC B1 ;  /* 0x0000000000017941 */ /* 0x000fea0003800000 */
.L_x_135:
        /* <DEDUP_REMOVED lines=12> */
.L_x_138:
[----:B------:R-:W-:Y:S05]  /*5d10*/  BSYNC B1 ;  /* 0x0000000000017941 */ /* 0x000fea0003800000 */
.L_x_137:
        /* <DEDUP_REMOVED lines=12> */
.L_x_140:
[----:B------:R-:W-:Y:S05]  /*5de0*/  BSYNC B1 ;  /* 0x0000000000017941 */ /* 0x000fea0003800000 */
.L_x_139:
        /* <DEDUP_REMOVED lines=12> */
.L_x_142:
[----:B------:R-:W-:Y:S05]  /*5eb0*/  BSYNC B1 ;  /* 0x0000000000017941 */ /* 0x000fea0003800000 */
.L_x_141:
        /* <DEDUP_REMOVED lines=12> */
.L_x_144:
[----:B------:R-:W-:Y:S05]  /*5f80*/  BSYNC B1 ;  /* 0x0000000000017941 */ /* 0x000fea0003800000 */
.L_x_143:
        /* <DEDUP_REMOVED lines=12> */
.L_x_146:
[----:B------:R-:W-:Y:S05]  /*6050*/  BSYNC B1 ;  /* 0x0000000000017941 */ /* 0x000fea0003800000 */
.L_x_145:
        /* <DEDUP_REMOVED lines=12> */
.L_x_148:
[----:B------:R-:W-:Y:S05]  /*6120*/  BSYNC B1 ;  /* 0x0000000000017941 */ /* 0x000fea0003800000 */
.L_x_147:
        /* <DEDUP_REMOVED lines=12> */
.L_x_150:
[----:B------:R-:W-:Y:S05]  /*61f0*/  BSYNC B1 ;  /* 0x0000000000017941 */ /* 0x000fea0003800000 */
.L_x_149:
        /* <DEDUP_REMOVED lines=12> */
.L_x_152:
[----:B------:R-:W-:Y:S05]  /*62c0*/  BSYNC B1 ;  /* 0x0000000000017941 */ /* 0x000fea0003800000 */
.L_x_151:
        /* <DEDUP_REMOVED lines=12> */
.L_x_154:
[----:B------:R-:W-:Y:S05]  /*6390*/  BSYNC B1 ;  /* 0x0000000000017941 */ /* 0x000fea0003800000 */
.L_x_153:
        /* <DEDUP_REMOVED lines=12> */
.L_x_156:
[----:B------:R-:W-:Y:S05]  /*6460*/  BSYNC B1 ;  /* 0x0000000000017941 */ /* 0x000fea0003800000 */
.L_x_155:
        /* <DEDUP_REMOVED lines=8> */
[----:B0-----:R-:W-:-:S05]  /*64f0*/  F2FP.SATFINITE.E4M3.F32.PACK_AB_MERGE_C R19, RZ, R20, RZ ;  /* 0x00000014ff13723e */ /* 0x001fca00048070ff */
[----:B------:R0:W-:Y:S01]  /*6500*/  @!P4 STG.E.U8 desc[UR16][R10.64+0x70], R19 ;  /* 0x000070130a00c986 */ /* 0x0001e2000c101110 */
[----:B------:R-:W-:Y:S05]  /*6510*/  @P3 BRA `(.L_x_158) ;  /* 0x0000000000043947 */ /* 0x000fea0003800000 */
[----:B------:R0:W5:Y:S02]  /*6520*/  LDG.E.U8 R7, desc[UR16][R26.64+0x71] ;  /* 0x000071101a077981 */ /* 0x000164000c1e1100 */
.L_x_158:
[----:B------:R-:W-:Y:S05]  /*6530*/  BSYNC B1 ;  /* 0x0000000000017941 */ /* 0x000fea0003800000 */
.L_x_157:
[----:B-----5:R-:W-:Y:S01]  /*6540*/  LOP3.LUT R7, R7, 0xff, RZ, 0xc0, !PT ;  /* 0x000000ff07077812 */ /* 0x020fe200078ec0ff */
[----:B------:R-:W-:Y:S01]  /*6550*/  BSSY B1, `(.L_x_159) ;  /* 0x000000b000017945 */ /* 0x000fe20003800000 */
[----:B------:R-:W-:Y:S02]  /*6560*/  ISETP.LT.OR P4, PT, R29, 0x79, !P0 ;  /* 0x000000791d00780c */ /* 0x000fe40004781670 */
[----:B------:R-:W-:-:S05]  /*6570*/  F2FP.F16.E4M3.UNPACK_B R7, R7 ;  /* 0x00000007ff07723e */ /* 0x000fca00020006ff */
[----:B------:R-:W-:-:S05]  /*6580*/  HADD2.F32 R20, -RZ, R7.H0_H0 ;  /* 0x20000007ff147230 */ /* 0x000fca0000004100 */
[----:B------:R-:W-:-:S04]  /*6590*/  FMUL R7, R20, R9 ;  /* 0x0000000914077220 */ /* 0x000fc80000400000 */
[----:B------:R-:W-:-:S05]  /*65a0*/  FFMA R7, R18, R8, R7 ;  /* 0x0000000812077223 */ /* 0x000fca0000000007 */
[----:B0-----:R-:W-:Y:S02]  /*65b0*/  F2FP.SATFINITE.E4M3.F32.PACK_AB_MERGE_C R19, RZ, R7, RZ ;  /* 0x00000007ff13723e */ /* 0x001fe400048070ff */
[----:B------:R-:W-:-:S03]  /*65c0*/  PRMT R7, RZ, 0x7610, R7 ;  /* 0x00007610ff077816 */ /* 0x000fc60000000007 */
[----:B------:R0:W-:Y:S01]  /*65d0*/  @!P3 STG.E.U8 desc[UR16][R10.64+0x71], R19 ;  /* 0x000071130a00b986 */ /* 0x0001e2000c101110 */
[----:B------:R-:W-:Y:S05]  /*65e0*/  @P4 BRA `(.L_x_160) ;  /* 0x0000000000044947 */ /* 0x000fea0003800000 */
[----:B------:R0:W5:Y:S02]  /*65f0*/  LDG.E.U8 R7, desc[UR16][R24.64+0x78] ;  /* 0x0000781018077981 */ /* 0x000164000c1e1100 */
.L_x_160:
[----:B------:R-:W-:Y:S05]  /*6600*/  BSYNC B1 ;  /* 0x0000000000017941 */ /* 0x000fea0003800000 */
.L_x_159:
        /* <DEDUP_REMOVED lines=12> */
.L_x_162:
[----:B------:R-:W-:Y:S05]  /*66d0*/  BSYNC B1 ;  /* 0x0000000000017941 */ /* 0x000fea0003800000 */
.L_x_161:
        /* <DEDUP_REMOVED lines=12> */
.L_x_164:
[----:B------:R-:W-:Y:S05]  /*67a0*/  BSYNC B1 ;  /* 0x0000000000017941 */ /* 0x000fea0003800000 */
.L_x_163:
[----:B-----5:R-:W-:Y:S01]  /*67b0*/  LOP3.LUT R7, R7, 0xff, RZ, 0xc0, !PT ;  /* 0x000000ff07077812 */ /* 0x020fe200078ec0ff */
[----:B------:R-:W-:Y:S01]  /*67c0*/  BSSY B1, `(.L_x_165) ;  /* 0x000000b000017945 */ /* 0x000fe20003800000 */
[----:B------:R-:W-:Y:S02]  /*67d0*/  ISETP.LT.OR P1, PT, R29, 0x7a, !P1 ;  /* 0x0000007a1d00780c */ /* 0x000fe40004f21670 */
[----:B------:R-:W-:-:S05]  /*67e0*/  F2FP.F16.E4M3.UNPACK_B R7, R7 ;  /* 0x00000007ff07723e */ /* 0x000fca00020006ff */
[----:B01----:R-:W-:Y:S01]  /*67f0*/  HADD2.F32 R12, -RZ, R7.H0_H0 ;  /* 0x20000007ff0c7230 */ /* 0x003fe20000004100 */
[----:B------:R-:W-:-:S04]  /*6800*/  PRMT R7, RZ, 0x7610, R7 ;  /* 0x00007610ff077816 */ /* 0x000fc80000000007 */
[----:B------:R-:W-:-:S04]  /*6810*/  FMUL R12, R12, R9 ;  /* 0x000000090c0c7220 */ /* 0x000fc80000400000 */
[----:B------:R-:W-:-:S05]  /*6820*/  FFMA R12, R17, R8, R12 ;  /* 0x00000008110c7223 */ /* 0x000fca000000000c */
[----:B------:R-:W-:-:S05]  /*6830*/  F2FP.SATFINITE.E4M3.F32.PACK_AB_MERGE_C R13, RZ, R12, RZ ;  /* 0x0000000cff0d723e */ /* 0x000fca00048070ff */
[----:B------:R0:W-:Y:S01]  /*6840*/  @!P3 STG.E.U8 desc[UR16][R10.64+0x78], R13 ;  /* 0x0000780d0a00b986 */ /* 0x0001e2000c101110 */
[----:B------:R-:W-:Y:S05]  /*6850*/  @P1 BRA `(.L_x_166) ;  /* 0x0000000000041947 */ /* 0x000fea0003800000 */
[----:B------:R1:W5:Y:S02]  /*6860*/  LDG.E.U8 R7, desc[UR16][R26.64+0x79] ;  /* 0x000079101a077981 */ /* 0x000364000c1e1100 */
.L_x_166:
[----:B------:R-:W-:Y:S05]  /*6870*/  BSYNC B1 ;  /* 0x0000000000017941 */ /* 0x000fea0003800000 */
.L_x_165:
[----:B------:R-:W-:Y:S05]  /*6880*/  @P1 BRA `(.L_x_167) ;  /* 0x0000001000281947 */ /* 0x000fea0003800000 */
[----:B-----5:R-:W-:-:S04]  /*6890*/  LOP3.LUT R7, R7, 0xff, RZ, 0xc0, !PT ;  /* 0x000000ff07077812 */ /* 0x020fc800078ec0ff */
[----:B------:R-:W-:-:S05]  /*68a0*/  F2FP.F16.E4M3.UNPACK_B R7, R7 ;  /* 0x00000007ff07723e */ /* 0x000fca00020006ff */
[----:B------:R-:W-:-:S05]  /*68b0*/  HADD2.F32 R12, -RZ, R7.H0_H0 ;  /* 0x20000007ff0c7230 */ /* 0x000fca0000004100 */
[----:B------:R-:W-:-:S04]  /*68c0*/  FMUL R7, R12, R9 ;  /* 0x000000090c077220 */ /* 0x000fc80000400000 */
[----:B------:R-:W-:-:S05]  /*68d0*/  FFMA R7, R16, R8, R7 ;  /* 0x0000000810077223 */ /* 0x000fca0000000007 */
[----:B------:R-:W-:-:S05]  /*68e0*/  F2FP.SATFINITE.E4M3.F32.PACK_AB_MERGE_C R7, RZ, R7, RZ ;  /* 0x00000007ff07723e */ /* 0x000fca00048070ff */
[----:B------:R0:W-:Y:S01]  /*68f0*/  STG.E.U8 desc[UR16][R10.64+0x79], R7 ;  /* 0x000079070a007986 */ /* 0x0001e2000c101110 */
[----:B------:R-:W-:Y:S05]  /*6900*/  BRA `(.L_x_167) ;  /* 0x0000001000087947 */ /* 0x000fea0003800000 */
.L_x_38:
[----:B------:R-:W-:Y:S01]  /*6910*/  ISETP.GE.AND P1, PT, R36, 0x1, PT ;  /* 0x000000012400780c */ /* 0x000fe20003f26270 */
[-C--:B--2---:R-:W-:Y:S01]  /*6920*/  FMUL R143, R143, R8.reuse ;  /* 0x000000088f8f7220 */ /* 0x084fe20000400000 */
[-C--:B------:R-:W-:Y:S01]  /*6930*/  FMUL R138, R138, R8.reuse ;  /* 0x000000088a8a7220 */ /* 0x080fe20000400000 */
[----:B------:R-:W-:Y:S01]  /*6940*/  ISETP.GE.AND P0, PT, R36, 0x9, PT ;  /* 0x000000092400780c */ /* 0x000fe20003f06270 */
[-C--:B------:R-:W-:Y:S01]  /*6950*/  FMUL R141, R141, R8.reuse ;  /* 0x000000088d8d7220 */ /* 0x080fe20000400000 */
[C---:B------:R-:W-:Y:S01]  /*6960*/  ISETP.LT.OR P4, PT, R29.reuse, 0x1, !P1 ;  /* 0x000000011d00780c */ /* 0x040fe20004f81670 */
[-C--:B------:R-:W-:Y:S01]  /*6970*/  FMUL R136, R136, R8.reuse ;  /* 0x0000000888887220 */ /* 0x080fe20000400000 */
[----:B------:R-:W-:Y:S01]  /*6980*/  ISETP.LT.OR P5, PT, R29, 0x2, !P1 ;  /* 0x000000021d00780c */ /* 0x000fe20004fa1670 */
[-C--:B------:R-:W-:Y:S01]  /*6990*/  FMUL R139, R139, R8.reuse ;  /* 0x000000088b8b7220 */ /* 0x080fe20000400000 */
[----:B------:R-:W-:Y:S01]  /*69a0*/  F2FP.SATFINITE.E4M3.F32.PACK_AB_MERGE_C R143, RZ, R143, RZ ;  /* 0x0000008fff8f723e */ /* 0x000fe200048070ff */
[----:B------:R-:W-:Y:S01]  /*69b0*/  FMUL R134, R134, R8 ;  /* 0x0000000886867220 */ /* 0x000fe20000400000 */
[----:B------:R-:W-:Y:S01]  /*69c0*/  F2FP.SATFINITE.E4M3.F32.PACK_AB_MERGE_C R7, RZ, R138, RZ ;  /* 0x0000008aff07723e */ /* 0x000fe200048070ff */
[-C--:B------:R-:W-:Y:S01]  /*69d0*/  FMUL R137, R137, R8.reuse ;  /* 0x0000000889897220 */ /* 0x080fe20000400000 */
[C---:B------:R-:W-:Y:S01]  /*69e0*/  ISETP.LT.OR P3, PT, R29.reuse, 0x1, !P0 ;  /* 0x000000011d00780c */ /* 0x040fe20004761670 */
[-C--:B------:R-:W-:Y:S01]  /*69f0*/  FMUL R132, R132, R8.reuse ;  /* 0x0000000884847220 */ /* 0x080fe20000400000 */
[----:B------:R-:W-:Y:S01]  /*6a00*/  ISETP.LT.OR P6, PT, R29, 0xa, !P1 ;  /* 0x0000000a1d00780c */ /* 0x000fe20004fc1670 */
[-C--:B------:R-:W-:Y:S01]  /*6a10*/  FMUL R135, R135, R8.reuse ;  /* 0x0000000887877220 */ /* 0x080fe20000400000 */
[----:B------:R-:W-:Y:S01]  /*6a20*/  F2FP.SATFINITE.E4M3.F32.PACK_AB_MERGE_C R141, RZ, R141, RZ ;  /* 0x0000008dff8d723e */ /* 0x000fe200048070ff */
[----:B------:R-:W-:Y:S01]  /*6a30*/  @!P4 STG.E.U8 desc[UR16][R12.64], R143 ;  /* 0x0000008f0c00c986 */ /* 0x000fe2000c101110 */
[C---:B------:R-:W-:Y:S01]  /*6a40*/  ISETP.LT.OR P4, PT, R29.reuse, 0x2, !P0 ;  /* 0x000000021d00780c */ /* 0x040fe20004781670 */
[----:B------:R-:W-:Y:S01]  /*6a50*/  FMUL R130, R130, R8 ;  /* 0x0000000882827220 */ /* 0x000fe20000400000 */
[----:B------:R-:W-:Y:S01]  /*6a60*/  F2FP.SATFINITE.E4M3.F32.PACK_AB_MERGE_C R25, RZ, R136, RZ ;  /* 0x00000088ff19723e */ /* 0x000fe200048070ff */
[----:B------:R0:W-:Y:S01]  /*6a70*/  @!P5 STG.E.U8 desc[UR16][R12.64+0x1], R7 ;  /* 0x000001070c00d986 */ /* 0x0001e2000c101110 */
[----:B------:R-:W-:Y:S01]  /*6a80*/  ISETP.LT.OR P5, PT, R29, 0x9, !P1 ;  /* 0x000000091d00780c */ /* 0x000fe20004fa1670 */
[-C--:B------:R-:W-:Y:S01]  /*6a90*/  FMUL R133, R133, R8.reuse ;  /* 0x0000000885857220 */ /* 0x080fe20000400000 */
[----:B------:R-:W-:Y:S01]  /*6aa0*/  F2FP.SATFINITE.E4M3.F32.PACK_AB_MERGE_C R139, RZ, R139, RZ ;  /* 0x0000008bff8b723e */ /* 0x000fe200048070ff */
[----:B------:R-:W-:Y:S01]  /*6ab0*/  @!P3 STG.E.U8 desc[UR16][R10.64], R141 ;  /* 0x0000008d0a00b986 */ /* 0x000fe2000c101110 */
[----:B------:R-:W-:Y:S01]  /*6ac0*/  ISETP.LT.OR P3, PT, R29, 0x9, !P0 ;  /* 0x000000091d00780c */ /* 0x000fe20004761670 */
[-C--:B------:R-:W-:Y:S01]  /*6ad0*/  FMUL R128, R128, R8.reuse ;  /* 0x0000000880807220 */ /* 0x080fe20000400000 */
[----:B------:R-:W-:Y:S01]  /*6ae0*/  F2FP.SATFINITE.E4M3.F32.PACK_AB_MERGE_C R137, RZ, R137, RZ ;  /* 0x00000089ff89723e */ /* 0x000fe200048070ff */
[-C--:B------:R-:W-:Y:S01]  /*6af0*/  FMUL R131, R131, R8.reuse ;  /* 0x0000000883837220 */ /* 0x080fe20000400000 */
[----:B------:R-:W-:Y:S01]  /*6b00*/  F2FP.SATFINITE.E4M3.F32.PACK_AB_MERGE_C R135, RZ, R135, RZ ;  /* 0x00000087ff87723e */ /* 0x000fe200048070ff */
[----:B------:R1:W-:Y:S01]  /*6b10*/  @!P4 STG.E.U8 desc[UR16][R10.64+0x1], R25 ;  /* 0x000001190a00c986 */ /* 0x0003e2000c101110 */
[C---:B------:R-:W-:Y:S01]  /*6b20*/  ISETP.LT.OR P4, PT, R29.reuse, 0xa, !P0 ;  /* 0x0000000a1d00780c */ /* 0x040fe20004781670 */
[----:B------:R-:W-:Y:S01]  /*6b30*/  FMUL R126, R126, R8 ;  /* 0x000000087e7e7220 */ /* 0x000fe20000400000 */
[----:B0-----:R-:W-:Y:S01]  /*6b40*/  F2FP.SATFINITE.E4M3.F32.PACK_AB_MERGE_C R7, RZ, R134, RZ ;  /* 0x00000086ff07723e */ /* 0x001fe200048070ff */
[----:B------:R-:W-:Y:S01]  /*6b50*/  @!P5 STG.E.U8 desc[UR16][R12.64+0x8], R139 ;  /* 0x0000088b0c00d986 */ /* 0x000fe2000c101110 */
[----:B------:R-:W-:Y:S01]  /*6b60*/  ISETP.LT.OR P5, PT, R29, 0x11, !P1 ;  /* 0x000000111d00780c */ /* 0x000fe20004fa1670 */
[-C--:B------:R-:W-:Y:S01]  /*6b70*/  FMUL R129, R129, R8.reuse ;  /* 0x0000000881817220 */ /* 0x080fe20000400000 */
[----:B------:R-:W-:Y:S01]  /*6b80*/  F2FP.SATFINITE.E4M3.F32.PACK_AB_MERGE_C R133, RZ, R133, RZ ;  /* 0x00000085ff85723e */ /* 0x000fe200048070ff */
[----:B------:R0:W-:Y:S01]  /*6b90*/  @!P6 STG.E.U8 desc[UR16][R12.64+0x9], R7 ;  /* 0x000009070c00e986 */ /* 0x0001e2000c101110 */
[----:B------:R-:W-:Y:S01]  /*6ba0*/  ISETP.LT.OR P6, PT, R29, 0x12, !P1 ;  /* 0x000000121d00780c */ /* 0x000fe20004fc1670 */
[----:B------:R-:W-:Y:S01]  /*6bb0*/  FMUL R124, R124, R8 ;  /* 0x000000087c7c7220 */ /* 0x000fe20000400000 */
[----:B------:R-:W-:Y:S01]  /*6bc0*/  F2FP.SATFINITE.E4M3.F32.PACK_AB_MERGE_C R131, RZ, R131, RZ ;  /* 0x00000083ff83723e */ /* 0x000fe200048070ff */
[----:B------:R-:W-:Y:S01]  /*6bd0*/  @!P3 STG.E.U8 desc[UR16][R10.64+0x8], R137 ;  /* 0x000008890a00b986 */ /* 0x000fe2000c101110 */
[----:B-1----:R-:W-:Y:S01]  /*6be0*/  F2FP.SATFINITE.E4M3.F32.PACK_AB_MERGE_C R25, RZ, R132, RZ ;  /* 0x00000084ff19723e */ /* 0x002fe200048070ff */
[-C--:B------:R-:W-:Y:S01]  /*6bf0*/  FMUL R127, R127, R8.reuse ;  /* 0x000000087f7f7220 */ /* 0x080fe20000400000 */
[C---:B------:R-:W-:Y:S01]  /*6c00*/  ISETP.LT.OR P3, PT, R29.reuse, 0x11, !P0 ;  /* 0x000000111d00780c */ /* 0x040fe20004761670 */
[-C--:B------:R-:W-:Y:S01]  /*6c10*/  FMUL R122, R122, R8.reuse ;  /* 0x000000087a7a7220 */ /* 0x080fe20000400000 */
[----:B------:R-:W-:Y:S01]  /*6c20*/  F2FP.SATFINITE.E4M3.F32.PACK_AB_MERGE_C R129, RZ, R129, RZ ;  /* 0x00000081ff81723e */ /* 0x000fe200048070ff */
[----:B------:R1:W-:Y:S01]  /*6c30*/  @!P4 STG.E.U8 desc[UR16][R10.64+0x9], R25 ;  /* 0x000009190a00c986 */ /* 0x0003e2000c101110 */
[----:B------:R-:W-:Y:S01]  /*6c40*/  ISETP.LT.OR P4, PT, R29, 0x12, !P0 ;  /* 0x000000121d00780c */ /* 0x000fe20004781670 */
[----:B------:R-:W-:Y:S01]  /*6c50*/  FMUL R125, R125, R8 ;  /* 0x000000087d7d7220 */ /* 0x000fe20000400000 */
[----:B0-----:R-:W-:Y:S01]  /*6c60*/  F2FP.SATFINITE.E4M3.F32.PACK_AB_MERGE_C R7, RZ, R130, RZ ;  /* 0x00000082ff07723e */ /* 0x001fe200048070ff */
[----:B------:R-:W-:Y:S01]  /*6c70*/  @!P5 STG.E.U8 desc[UR16][R12.64+0x10], R135 ;  /* 0x000010870c00d986 */ /* 0x000fe2000c101110 */
[C---:B------:R-:W-:Y:S01]  /*6c80*/  ISETP.LT.OR P5, PT, R29.reuse, 0x19, !P1 ;  /* 0x000000191d00780c */ /* 0x040fe20004fa1670 */
[-C--:B------:R-:W-:Y:S01]  /*6c90*/  FMUL R120, R120, R8.reuse ;  /* 0x0000000878787220 */ /* 0x080fe20000400000 */
[----:B------:R-:W-:Y:S01]  /*6ca0*/  F2FP.SATFINITE.E4M3.F32.PACK_AB_MERGE_C R127, RZ, R127, RZ ;  /* 0x0000007fff7f723e */ /* 0x000fe200048070ff */
[----:B------:R0:W-:Y:S01]  /*6cb0*/  @!P6 STG.E.U8 desc[UR16][R12.64+0x11], R7 ;  /* 0x000011070c00e986 */ /* 0x0001e2000c101110 */
[----:B------:R-:W-:Y:S01]  /*6cc0*/  ISETP.LT.OR P6, PT, R29, 0x1a, !P1 ;  /* 0x0000001a1d00780c */ /* 0x000fe20004fc1670 */
[-C--:B------:R-:W-:Y:S01]  /*6cd0*/  FMUL R123, R123, R8.reuse ;  /* 0x000000087b7b7220 */ /* 0x080fe20000400000 */
[----:B------:R-:W-:Y:S01]  /*6ce0*/  FMUL R118, R118, R8 ;  /* 0x0000000876767220 */ /* 0x000fe20000400000 */
[----:B-1----:R-:W-:Y:S01]  /*6cf0*/  F2FP.SATFINITE.E4M3.F32.PACK_AB_MERGE_C R25, RZ, R128, RZ ;  /* 0x00000080ff19723e */ /* 0x002fe200048070ff */
[----:B------:R-:W-:Y:S01]  /*6d00*/  @!P3 STG.E.U8 desc[UR16][R10.64+0x10], R133 ;  /* 0x000010850a00b986 */ /* 0x000fe2000c101110 */
[----:B------:R-:W-:Y:S01]  /*6d10*/  ISETP.LT.OR P3, PT, R29, 0x19, !P0 ;  /* 0x000000191d00780c */ /* 0x000fe20004761670 */
        /* <DEDUP_REMOVED lines=35> */
[----:B------:R-:W-:Y:S01]  /*6f50*/  ISETP.LT.OR P3, PT, R29, 0x29, !P0 ;  /* 0x000000291d00780c */ /* 0x000fe20004761670 */
[-C--:B------:R-:W-:Y:S01]  /*6f60*/  FMUL R111, R111, R8.reuse ;  /* 0x000000086f6f7220 */ /* 0x080fe20000400000 */
[-C--:B------:R-:W-:Y:S01]  /*6f70*/  FMUL R106, R106, R8.reuse ;  /* 0x000000086a6a7220 */ /* 0x080fe20000400000 */
        /* <DEDUP_REMOVED lines=104> */
[----:B------:R-:W-:-:S02]  /*7600*/  ISETP.LT.OR P3, PT, R29, 0x59, !P0 ;  /* 0x000000591d00780c */ /* 0x000fc40004761670 */
[----:B------:R-:W-:Y:S01]  /*7610*/  F2FP.SATFINITE.E4M3.F32.PACK_AB_MERGE_C R21, RZ, R21, RZ ;  /* 0x00000015ff15723e */ /* 0x000fe200048070ff */
[----:B------:R1:W-:Y:S01]  /*7620*/  @!P4 STG.E.U8 desc[UR16][R10.64+0x51], R25 ;  /* 0x000051190a00c986 */ /* 0x0003e2000c101110 */
[C---:B------:R-:W-:Y:S02]  /*7630*/  ISETP.LT.OR P4, PT, R29.reuse, 0x5a, !P0 ;  /* 0x0000005a1d00780c */ /* 0x040fe40004781670 */
[----:B0-----:R-:W-:Y:S01]  /*7640*/  F2FP.SATFINITE.E4M3.F32.PACK_AB_MERGE_C R7, RZ, R94, RZ ;  /* 0x0000005eff07723e */ /* 0x001fe200048070ff */
[----:B------:R-:W-:Y:S01]  /*7650*/  @!P5 STG.E.U8 desc[UR16][R12.64+0x58], R99 ;  /* 0x000058630c00d986 */ /* 0x000fe2000c101110 */
[C---:B------:R-:W-:Y:S02]  /*7660*/  ISETP.LT.OR P5, PT, R29.reuse, 0x61, !P1 ;  /* 0x000000611d00780c */ /* 0x040fe40004fa1670 */
[----:B------:R-:W-:Y:S01]  /*7670*/  F2FP.SATFINITE.E4M3.F32.PACK_AB_MERGE_C R15, RZ, R15, RZ ;  /* 0x0000000fff0f723e */ /* 0x000fe200048070ff */
[----:B------:R0:W-:Y:S01]  /*7680*/  @!P6 STG.E.U8 desc[UR16][R12.64+0x59], R7 ;  /* 0x000059070c00e986 */ /* 0x0001e2000c101110 */
[----:B------:R-:W-:-:S02]  /*7690*/  ISETP.LT.OR P6, PT, R29, 0x62, !P1 ;  /* 0x000000621d00780c */ /* 0x000fc40004fc1670 */
[----:B------:R-:W-:Y:S01]  /*76a0*/  F2FP.SATFINITE.E4M3.F32.PACK_AB_MERGE_C R17, RZ, R17, RZ ;  /* 0x00000011ff11723e */ /* 0x000fe200048070ff */
[----:B------:R-:W-:Y:S01]  /*76b0*/  @!P3 STG.E.U8 desc[UR16][R10.64+0x58], R97 ;  /* 0x000058610a00b986 */ /* 0x000fe2000c101110 */
[----:B-1----:R-:W-:Y:S02]  /*76c0*/  F2FP.SATFINITE.E4M3.F32.PACK_AB_MERGE_C R25, RZ, R92, RZ ;  /* 0x0000005cff19723e */ /* 0x002fe400048070ff */
[----:B------:R-:W-:-:S03]  /*76d0*/  ISETP.LT.OR P3, PT, R29, 0x61, !P0 ;  /* 0x000000611d00780c */ /* 0x000fc60004761670 */
[----:B------:R1:W-:Y:S01]  /*76e0*/  @!P4 STG.E.U8 desc[UR16][R10.64+0x59], R25 ;  /* 0x000059190a00c986 */ /* 0x0003e2000c101110 */
[C---:B------:R-:W-:Y:S02]  /*76f0*/  ISETP.LT.OR P4, PT, R29.reuse, 0x62, !P0 ;  /* 0x000000621d00780c */ /* 0x040fe40004781670 */
[----:B0-----:R-:W-:Y:S01]  /*7700*/  F2FP.SATFINITE.E4M3.F32.PACK_AB_MERGE_C R7, RZ, R90, RZ ;  /* 0x0000005aff07723e */ /* 0x001fe200048070ff */
[----:B------:R-:W-:Y:S01]  /*7710*/  @!P5 STG.E.U8 desc[UR16][R12.64+0x60], R93 ;  /* 0x0000605d0c00d986 */ /* 0x000fe2000c101110 */
[----:B------:R-:W-:-:S03]  /*7720*/  ISETP.LT.OR P5, PT, R29, 0x69, !P1 ;  /* 0x000000691d00780c */ /* 0x000fc60004fa1670 */
[----:B------:R0:W-:Y:S01]  /*7730*/  @!P6 STG.E.U8 desc[UR16][R12.64+0x61], R7 ;  /* 0x000061070c00e986 */ /* 0x0001e2000c101110 */
[C---:B------:R-:W-:Y:S02]  /*7740*/  ISETP.LT.OR P6, PT, R29.reuse, 0x6a, !P1 ;  /* 0x0000006a1d00780c */ /* 0x040fe40004fc1670 */
[----:B-1----:R-:W-:Y:S01]  /*7750*/  F2FP.SATFINITE.E4M3.F32.PACK_AB_MERGE_C R25, RZ, R88, RZ ;  /* 0x00000058ff19723e */ /* 0x002fe200048070ff */
[----:B------:R-:W-:Y:S01]  /*7760*/  @!P3 STG.E.U8 desc[UR16][R10.64+0x60], R95 ;  /* 0x0000605f0a00b986 */ /* 0x000fe2000c101110 */
        /* <DEDUP_REMOVED lines=11> */
[----:B------:R-:W-:Y:S01]  /*7820*/  @!P4 STG.E.U8 desc[UR16][R10.64+0x69], R25 ;  /* 0x000069190a00c986 */ /* 0x000fe2000c101110 */
[C---:B------:R-:W-:Y:S02]  /*7830*/  ISETP.LT.OR P4, PT, R29.reuse, 0x79, !P1 ;  /* 0x000000791d00780c */ /* 0x040fe40004f81670 */
[C---:B------:R-:W-:Y:S01]  /*7840*/  ISETP.LT.OR P1, PT, R29.reuse, 0x7a, !P1 ;  /* 0x0000007a1d00780c */ /* 0x040fe20004f21670 */
[----:B------:R1:W-:Y:S01]  /*7850*/  @!P5 STG.E.U8 desc[UR16][R12.64+0x70], R23 ;  /* 0x000070170c00d986 */ /* 0x0003e2000c101110 */
[C---:B------:R-:W-:Y:S02]  /*7860*/  ISETP.LT.OR P5, PT, R29.reuse, 0x72, !P0 ;  /* 0x000000721d00780c */ /* 0x040fe400047a1670 */
[----:B0-----:R-:W-:Y:S01]  /*7870*/  F2FP.SATFINITE.E4M3.F32.PACK_AB_MERGE_C R7, RZ, R18, RZ ;  /* 0x00000012ff07723e */ /* 0x001fe200048070ff */
[----:B------:R0:W-:Y:S01]  /*7880*/  @!P6 STG.E.U8 desc[UR16][R12.64+0x71], R19 ;  /* 0x000071130c00e986 */ /* 0x0001e2000c101110 */
[C---:B------:R-:W-:Y:S02]  /*7890*/  ISETP.LT.OR P6, PT, R29.reuse, 0x79, !P0 ;  /* 0x000000791d00780c */ /* 0x040fe400047c1670 */
[----:B------:R-:W-:Y:S01]  /*78a0*/  ISETP.LT.OR P0, PT, R29, 0x7a, !P0 ;  /* 0x0000007a1d00780c */ /* 0x000fe20004701670 */
[----:B------:R2:W-:Y:S01]  /*78b0*/  @!P3 STG.E.U8 desc[UR16][R10.64+0x70], R21 ;  /* 0x000070150a00b986 */ /* 0x0005e2000c101110 */
[----:B-1----:R-:W-:-:S05]  /*78c0*/  F2FP.SATFINITE.E4M3.F32.PACK_AB_MERGE_C R23, RZ, R16, RZ ;  /* 0x00000010ff17723e */ /* 0x002fca00048070ff */
[----:B------:R2:W-:Y:S01]  /*78d0*/  @!P5 STG.E.U8 desc[UR16][R10.64+0x71], R7 ;  /* 0x000071070a00d986 */ /* 0x0005e2000c101110 */
[----:B0-----:R-:W-:-:S03]  /*78e0*/  F2FP.SATFINITE.E4M3.F32.PACK_AB_MERGE_C R19, RZ, R14, RZ ;  /* 0x0000000eff13723e */ /* 0x001fc600048070ff */
[----:B------:R2:W-:Y:S04]  /*78f0*/  @!P4 STG.E.U8 desc[UR16][R12.64+0x78], R15 ;  /* 0x0000780f0c00c986 */ /* 0x0005e8000c101110 */
[----:B------:R2:W-:Y:S04]  /*7900*/  @!P1 STG.E.U8 desc[UR16][R12.64+0x79], R19 ;  /* 0x000079130c009986 */ /* 0x0005e8000c101110 */
[----:B------:R2:W-:Y:S04]  /*7910*/  @!P6 STG.E.U8 desc[UR16][R10.64+0x78], R17 ;  /* 0x000078110a00e986 */ /* 0x0005e8000c101110 */
[----:B------:R2:W-:Y:S02]  /*7920*/  @!P0 STG.E.U8 desc[UR16][R10.64+0x79], R23 ;  /* 0x000079170a008986 */ /* 0x0005e4000c101110 */
.L_x_167:
[----:B------:R-:W-:Y:S05]  /*7930*/  BSYNC B0 ;  /* 0x0000000000007941 */ /* 0x000fea0003800000 */
.L_x_37:
[----:B------:R-:W-:Y:S01]  /*7940*/  ULDC UR6, c[0x0][0xc] ;  /* 0x0000030000067ab9 */ /* 0x000fe20000000800 */
[----:B------:R-:W-:Y:S01]  /*7950*/  ULDC UR7, c[0x0][0x10] ;  /* 0x0000040000077ab9 */ /* 0x000fe20000000800 */
[----:B0-2--5:R-:W0:Y:S01]  /*7960*/  LDC R7, c[0x0][0x14] ;  /* 0x00000500ff077b82 */ /* 0x025e220000000800 */
[----:B------:R-:W-:Y:S01]  /*7970*/  UIMAD.WIDE.U32 UR6, UR6, UR7, URZ ;  /* 0x00000007060672a5 */ /* 0x000fe2000f8e003f */
[----:B----4-:R-:W-:Y:S01]  /*7980*/  PRMT R10, RZ, 0x7610, R10 ;  /* 0x00007610ff0a7816 */ /* 0x010fe2000000000a */
[----:B------:R-:W-:-:S04]  /*7990*/  IMAD.MOV.U32 R11, RZ, RZ, -0x1 ;  /* 0xffffffffff0b7424 */ /* 0x000fc800078e00ff */
[----:B0-----:R-:W-:-:S04]  /*79a0*/  IMAD.WIDE.U32 R2, R7, UR6, R2 ;  /* 0x0000000607027c25 */ /* 0x001fc8000f8e0002 */
[----:B------:R-:W-:Y:S01]  /*79b0*/  IMAD R7, R7, UR7, RZ ;  /* 0x0000000707077c24 */ /* 0x000fe2000f8e02ff */
[----:B------:R-:W-:Y:S02]  /*79c0*/  ULDC.64 UR6, c[0x0][0x650] ;  /* 0x0001940000067ab9 */ /* 0x000fe40000000a00 */
[----:B------:R-:W-:Y:S01]  /*79d0*/  ISETP.GE.U32.AND P0, PT, R2, UR6, PT ;  /* 0x0000000602007c0c */ /* 0x000fe2000bf06070 */
[----:B------:R-:W-:Y:S02]  /*79e0*/  IMAD.IADD R3, R3, 0x1, R7 ;  /* 0x0000000103037824 */ /* 0x000fe400078e0207 */
[----:B------:R-:W-:-:S03]  /*79f0*/  IMAD.MOV.U32 R7, RZ, RZ, -0x1 ;  /* 0xffffffffff077424 */ /* 0x000fc600078e00ff */
[----:B------:R-:W-:-:S13]  /*7a00*/  ISETP.GE.U32.AND.EX P0, PT, R3, UR7, PT, P0 ;  /* 0x0000000703007c0c */ /* 0x000fda000bf06100 */
[----:B------:R-:W-:Y:S05]  /*7a10*/  @P0 BRA `(.L_x_168) ;  /* 0x0000000400600947 */ /* 0x000fea0003800000 */
[----:B------:R-:W0:Y:S01]  /*7a20*/  S2R R22, SR_CTAID.X ;  /* 0x0000000000167919 */ /* 0x000e220000002500 */
[----:B------:R-:W2:Y:S01]  /*7a30*/  LDC.64 R16, c[0x0][0x628] ;  /* 0x00018a00ff107b82 */ /* 0x000ea20000000a00 */
[----:B------:R-:W-:Y:S01]  /*7a40*/  ULDC UR6, c[0x0][0x150] ;  /* 0x0000540000067ab9 */ /* 0x000fe20000000800 */
[----:B------:R-:W-:Y:S01]  /*7a50*/  IMAD.MOV.U32 R14, RZ, RZ, R2 ;  /* 0x000000ffff0e7224 */ /* 0x000fe200078e0002 */
[----:B------:R-:W4:Y:S01]  /*7a60*/  S2R R24, SR_CTAID.Y ;  /* 0x0000000000187919 */ /* 0x000f220000002600 */
[----:B------:R-:W-:-:S04]  /*7a70*/  IMAD.MOV.U32 R15, RZ, RZ, R3 ;  /* 0x000000ffff0f7224 */ /* 0x000fc800078e0003 */
[----:B------:R-:W1:Y:S08]  /*7a80*/  LDC R25, c[0x0][0x144] ;  /* 0x00005100ff197b82 */ /* 0x000e700000000800 */
[----:B------:R-:W1:Y:S08]  /*7a90*/  LDC R18, c[0x0][0x630] ;  /* 0x00018c00ff127b82 */ /* 0x000e700000000800 */
[----:B------:R-:W1:Y:S01]  /*7aa0*/  LDC.64 R20, c[0x0][0x620] ;  /* 0x00018800ff147b82 */ /* 0x000e620000000a00 */
[----:B--2---:R-:W-:-:S04]  /*7ab0*/  ISETP.NE.U32.AND P0, PT, R16, RZ, PT ;  /* 0x000000ff1000720c */ /* 0x004fc80003f05070 */
[----:B------:R-:W-:Y:S02]  /*7ac0*/  ISETP.NE.AND.EX P0, PT, R17, RZ, PT, P0 ;  /* 0x000000ff1100720c */ /* 0x000fe40003f05300 */
[----:B0-----:R-:W-:-:S05]  /*7ad0*/  I2FP.F32.U32 R7, R22 ;  /* 0x0000001600077245 */ /* 0x001fca0000201000 */
[----:B------:R-:W-:-:S04]  /*7ae0*/  FMUL R7, R7, UR6 ;  /* 0x0000000607077c20 */ /* 0x000fc80008400000 */
[----:B------:R0:W2:Y:S02]  /*7af0*/  F2I.U32.TRUNC.NTZ R23, R7 ;  /* 0x0000000700177305 */ /* 0x0000a4000020f000 */
[----:B----4-:R-:W-:Y:S05]  /*7b00*/  @!P0 BRA `(.L_x_169) ;  /* 0x0000000000288947 */ /* 0x010fea0003800000 */
[----:B0-----:R-:W0:Y:S02]  /*7b10*/  LDC R7, c[0x0][0x634] ;  /* 0x00018d00ff077b82 */ /* 0x001e240000000800 */
        /* <DEDUP_REMOVED lines=9> */
.L_x_169:
[-CC-:B-1----:R-:W-:Y:S01]  /*7bb0*/  SHF.R.U64 R19, R14, R18.reuse, R15.reuse ;  /* 0x000000120e137219 */ /* 0x182fe2000000120f */
[----:B------:R-:W1:Y:S01]  /*7bc0*/  LDC.64 R30, c[0x0][0x640] ;  /* 0x00019000ff1e7b82 */ /* 0x000e620000000a00 */
[----:B0-----:R-:W-:Y:S01]  /*7bd0*/  SHF.R.U32.HI R7, RZ, R18, R15 ;  /* 0x00000012ff077219 */ /* 0x001fe2000001160f */
[----:B--2---:R-:W-:Y:S01]  /*7be0*/  IMAD.MOV R23, RZ, RZ, -R23 ;  /* 0x000000ffff177224 */ /* 0x004fe200078e0a17 */
[----:B------:R-:W-:Y:S01]  /*7bf0*/  IADD3 R13, P0, RZ, -R19, RZ ;  /* 0x80000013ff0d7210 */ /* 0x000fe20007f1e0ff */
[----:B------:R-:W-:Y:S02]  /*7c00*/  ULDC UR6, c[0x0][0x154] ;  /* 0x0000550000067ab9 */ /* 0x000fe40000000800 */
[----:B------:R-:W-:Y:S02]  /*7c10*/  IMAD R25, R25, R23, R22 ;  /* 0x0000001719197224 */ /* 0x000fe400078e0216 */
[----:B------:R-:W0:Y:S01]  /*7c20*/  LDC R14, c[0x0][0x618] ;  /* 0x00018600ff0e7b82 */ /* 0x000e220000000800 */
[----:B------:R-:W-:-:S02]  /*7c30*/  IMAD.X R7, RZ, RZ, ~R7, P0 ;  /* 0x000000ffff077224 */ /* 0x000fc400000e0e07 */
[----:B------:R-:W-:-:S04]  /*7c40*/  IMAD.WIDE.U32 R10, R13, R20, R2 ;  /* 0x000000140d0a7225 */ /* 0x000fc800078e0002 */
[----:B------:R-:W-:Y:S01]  /*7c50*/  IMAD R12, R7, R20, RZ ;  /* 0x00000014070c7224 */ /* 0x000fe200078e02ff */
[----:B---3--:R-:W2:Y:S03]  /*7c60*/  LDC R26, c[0x0][0x608] ;  /* 0x00018200ff1a7b82 */ /* 0x008ea60000000800 */
[----:B------:R-:W-:Y:S02]  /*7c70*/  IMAD R7, R13, R21, R12 ;  /* 0x000000150d077224 */ /* 0x000fe400078e020c */
[----:B------:R-:W-:Y:S02]  /*7c80*/  IMAD.MOV.U32 R13, RZ, RZ, 0x1 ;  /* 0x00000001ff0d7424 */ /* 0x000fe400078e00ff */
[----:B------:R-:W-:Y:S01]  /*7c90*/  IMAD.IADD R7, R11, 0x1, R7 ;  /* 0x000000010b077824 */ /* 0x000fe200078e0207 */
[----:B------:R-:W3:Y:S01]  /*7ca0*/  LDC R28, c[0x0][0x658] ;  /* 0x00019600ff1c7b82 */ /* 0x000ee20000000800 */
[----:B------:R-:W-:-:S02]  /*7cb0*/  I2FP.F32.U32 R11, R24 ;  /* 0x00000018000b7245 */ /* 0x000fc40000201000 */
[----:B-1----:R-:W-:-:S03]  /*7cc0*/  ISETP.NE.U32.AND P0, PT, R30, RZ, PT ;  /* 0x000000ff1e00720c */ /* 0x002fc60003f05070 */
[----:B------:R-:W-:Y:S01]  /*7cd0*/  FMUL R12, R11, UR6 ;  /* 0x000000060b0c7c20 */ /* 0x000fe20008400000 */
[----:B------:R-:W-:Y:S01]  /*7ce0*/  ISETP.NE.AND.EX P0, PT, R31, RZ, PT, P0 ;  /* 0x000000ff1f00720c */ /* 0x000fe20003f05300 */
[----:B------:R-:W1:Y:S01]  /*7cf0*/  LDC R23, c[0x0][0x148] ;  /* 0x00005200ff177b82 */ /* 0x000e620000000800 */
[-CC-:B0-----:R-:W-:Y:S01]  /*7d00*/  SHF.R.U64 R18, R10, R14.reuse, R7.reuse ;  /* 0x0000000e0a127219 */ /* 0x181fe20000001207 */
[----:B------:R0:W4:Y:S01]  /*7d10*/  F2I.U32.TRUNC.NTZ R20, R12 ;  /* 0x0000000c00147305 */ /* 0x000122000020f000 */
[----:B------:R-:W-:Y:S01]  /*7d20*/  SHF.R.U32.HI R7, RZ, R14, R7 ;  /* 0x0000000eff077219 */ /* 0x000fe20000011607 */
[----:B------:R-:W-:-:S04]  /*7d30*/  IMAD.MOV.U32 R11, RZ, RZ, -0x1 ;  /* 0xffffffffff0b7424 */ /* 0x000fc800078e00ff */
[----:B------:R-:W0:Y:S01]  /*7d40*/  LDC R22, c[0x0][0x600] ;  /* 0x00018000ff167b82 */ /* 0x000e220000000800 */
[-CC-:B--2---:R-:W-:Y:S02]  /*7d50*/  SHF.R.U64 R16, R18, R26.reuse, R7.reuse ;  /* 0x0000001a12107219 */ /* 0x184fe40000001207 */
[----:B------:R-:W-:-:S05]  /*7d60*/  SHF.R.U32.HI R7, RZ, R26, R7 ;  /* 0x0000001aff077219 */ /* 0x000fca0000011607 */
[----:B------:R-:W2:Y:S01]  /*7d70*/  LDC R29, c[0x0][0x648] ;  /* 0x00019200ff1d7b82 */ /* 0x000ea20000000800 */
[-C--:B---3--:R-:W-:Y:S02]  /*7d80*/  SHF.L.U32 R10, R11, R28.reuse, RZ ;  /* 0x0000001c0b0a7219 */ /* 0x088fe400000006ff */
[--C-:B------:R-:W-:Y:S02]  /*7d90*/  SHF.R.U64 R21, R16, R28, R7.reuse ;  /* 0x0000001c10157219 */ /* 0x100fe40000001207 */
[----:B------:R-:W-:Y:S02]  /*7da0*/  LOP3.LUT R27, RZ, R10, RZ, 0x33, !PT ;  /* 0x0000000aff1b7212 */ /* 0x000fe400078e33ff */
[-C--:B------:R-:W-:Y:S01]  /*7db0*/  SHF.R.U32.HI R11, RZ, R28.reuse, R7 ;  /* 0x0000001cff0b7219 */ /* 0x080fe20000011607 */
[----:B------:R-:W3:Y:S01]  /*7dc0*/  LDC R32, c[0x0][0x638] ;  /* 0x00018e00ff207b82 */ /* 0x000ee20000000800 */
[----:B------:R-:W-:Y:S01]  /*7dd0*/  SHF.L.U32 R26, R13, R28, RZ ;  /* 0x0000001c0d1a7219 */ /* 0x000fe200000006ff */
[----:B------:R-:W-:-:S06]  /*7de0*/  IMAD.MOV.U32 R10, RZ, RZ, R21 ;  /* 0x000000ffff0a7224 */ /* 0x000fcc00078e0015 */
[----:B------:R-:W0:Y:S01]  /*7df0*/  LDC R33, c[0x0][0x610] ;  /* 0x00018400ff217b82 */ /* 0x000e220000000800 */
[----:B----4-:R-:W-:Y:S05]  /*7e00*/  @!P0 BRA `(.L_x_170) ;  /* 0x0000000000288947 */ /* 0x010fea0003800000 */
[----:B------:R-:W4:Y:S02]  /*7e10*/  LDC R10, c[0x0][0x64c] ;  /* 0x00019300ff0a7b82 */ /* 0x000f240000000800 */
[----:B----4-:R-:W-:-:S05]  /*7e20*/  IADD3 R7, P0, R21, R10, RZ ;  /* 0x0000000a15077210 */ /* 0x010fca0007f1e0ff */
[----:B------:R-:W-:-:S04]  /*7e30*/  IMAD.X R17, RZ, RZ, R11, P0 ;  /* 0x000000ffff117224 */ /* 0x000fc800000e060b */
[----:B------:R-:W-:-:S04]  /*7e40*/  IMAD.WIDE.U32 R10, R17, R30, RZ ;  /* 0x0000001e110a7225 */ /* 0x000fc800078e00ff */
[----:B0-----:R-:W-:-:S04]  /*7e50*/  IMAD.WIDE.U32 R12, P0, R7, R31, R10 ;  /* 0x0000001f070c7225 */ /* 0x001fc8000780000a */
[----:B------:R-:W-:-:S04]  /*7e60*/  IMAD.WIDE.U32 R10, R7, R30, RZ ;  /* 0x0000001e070a7225 */ /* 0x000fc800078e00ff */
[----:B------:R-:W-:Y:S01]  /*7e70*/  IMAD.X R15, RZ, RZ, RZ, P0 ;  /* 0x000000ffff0f7224 */ /* 0x000fe200000e06ff */
[----:B------:R-:W-:Y:S01]  /*7e80*/  IADD3 RZ, P0, R11, R12, RZ ;  /* 0x0000000c0bff7210 */ /* 0x000fe20007f1e0ff */
[----:B------:R-:W-:-:S04]  /*7e90*/  IMAD.MOV.U32 R14, RZ, RZ, R13 ;  /* 0x000000ffff0e7224 */ /* 0x000fc800078e000d */
[----:B------:R-:W-:-:S08]  /*7ea0*/  IMAD.WIDE.U32.X R10, R17, R31, R14, P0 ;  /* 0x0000001f110a7225 */ /* 0x000fd000000e040e */
.L_x_170:
[----:B--2---:R-:W-:Y:S01]  /*7eb0*/  SHF.R.U64 R7, R10, R29, R11 ;  /* 0x0000001d0a077219 */ /* 0x004fe2000000120b */
[----:B0-----:R-:W-:Y:S01]  /*7ec0*/  VIADD R11, R22, 0xffffffff ;  /* 0xffffffff160b7836 */ /* 0x001fe20000000000 */
[----:B------:R-:W-:Y:S01]  /*7ed0*/  LOP3.LUT R28, R16, R27, RZ, 0xc0, !PT ;  /* 0x0000001b101c7212 */ /* 0x000fe200078ec0ff */
[----:B------:R-:W-:Y:S02]  /*7ee0*/  IMAD.MOV R20, RZ, RZ, -R20 ;  /* 0x000000ffff147224 */ /* 0x000fe400078e0a14 */
[----:B------:R-:W-:Y:S01]  /*7ef0*/  IMAD.MOV R10, RZ, RZ, -R7 ;  /* 0x000000ffff0a7224 */ /* 0x000fe200078e0a07 */
[----:B------:R-:W-:Y:S01]  /*7f00*/  LOP3.LUT R18, R18, R11, RZ, 0xc0, !PT ;  /* 0x0000000b12127212 */ /* 0x000fe200078ec0ff */
[----:B------:R-:W-:Y:S02]  /*7f10*/  IMAD R28, R26, R7, R28 ;  /* 0x000000071a1c7224 */ /* 0x000fe400078e021c */
[----:B-1----:R-:W-:Y:S02]  /*7f20*/  @P2 IMAD R25, R23, R20, R24 ;  /* 0x0000001417192224 */ /* 0x002fe400078e0218 */
[----:B---3--:R-:W-:-:S02]  /*7f30*/  IMAD R7, R10, R32, R21 ;  /* 0x000000200a077224 */ /* 0x008fc400078e0215 */
[----:B------:R-:W-:Y:S02]  /*7f40*/  IMAD R28, R28, R33, R25 ;  /* 0x000000211c1c7224 */ /* 0x000fe400078e0219 */
[----:B------:R-:W-:Y:S02]  /*7f50*/  IMAD R7, R7, R22, R18 ;  /* 0x0000001607077224 */ /* 0x000fe400078e0212 */
[----:B------:R-:W-:-:S03]  /*7f60*/  IMAD.MOV.U32 R10, RZ, RZ, 0x1 ;  /* 0x00000001ff0a7424 */ /* 0x000fc600078e00ff */
[----:B------:R-:W-:Y:S02]  /*7f70*/  SEL R11, R7, R28, !P2 ;  /* 0x0000001c070b7207 */ /* 0x000fe40005000000 */
[----:B------:R-:W-:Y:S01]  /*7f80*/  SEL R28, R28, R7, !P2 ;  /* 0x000000071c1c7207 */ /* 0x000fe20005000000 */
[----:B------:R-:W-:-:S07]  /*7f90*/  IMAD.MOV.U32 R7, RZ, RZ, R19 ;  /* 0x000000ffff077224 */ /* 0x000fce00078e0013 */
.L_x_168:
[----:B------:R-:W-:Y:S01]  /*7fa0*/  LOP3.LUT P0, RZ, R10, 0xff, RZ, 0xc0, !PT ;  /* 0x000000ff0aff7812 */ /* 0x000fe2000780c0ff */
[----:B------:R-:W-:-:S12]  /*7fb0*/  IMAD.MOV.U32 R10, RZ, RZ, R28 ;  /* 0x000000ffff0a7224 */ /* 0x000fd800078e001c */
[----:B------:R-:W-:Y:S05]  /*7fc0*/  @P0 BRA `(.L_x_171) ;  /* 0xffffff9000880947 */ /* 0x000fea000383ffff */
[----:B------:R-:W-:Y:S05]  /*7fd0*/  EXIT ;  /* 0x000000000000794d */ /* 0x000fea0003800000 */
.L_x_7:
[----:B0-----:R-:W-:Y:S01]  /*7fe0*/  ULDC.64 UR4, c[0x0][0x650] ;  /* 0x0001940000047ab9 */ /* 0x001fe20000000a00 */
        /* <DEDUP_REMOVED lines=25> */
.L_x_173:
[----:B------:R-:W0:Y:S01]  /*8180*/  LDC.64 R28, c[0x0][0x640] ;  /* 0x00019000ff1c7b82 */ /* 0x000e220000000a00 */
[-CC-:B------:R-:W-:Y:S01]  /*8190*/  SHF.R.U64 R21, R16, R6.reuse, R17.reuse ;  /* 0x0000000610157219 */ /* 0x180fe20000001211 */
[----:B------:R-:W-:Y:S01]  /*81a0*/  IMAD.MOV.U32 R31, RZ, RZ, 0x1 ;  /* 0x00000001ff1f7424 */ /* 0x000fe200078e00ff */
[----:B------:R-:W-:Y:S02]  /*81b0*/  SHF.R.U32.HI R5, RZ, R6, R17 ;  /* 0x00000006ff057219 */ /* 0x000fe40000011611 */
        /* <DEDUP_REMOVED lines=9> */
[----:B0-----:R-:W-:Y:S01]  /*8250*/  ISETP.NE.U32.AND P0, PT, R28, RZ, PT ;  /* 0x000000ff1c00720c */ /* 0x001fe20003f05070 */
[----:B------:R-:W-:-:S03]  /*8260*/  IMAD.MOV.U32 R11, RZ, RZ, -0x1 ;  /* 0xffffffffff0b7424 */ /* 0x000fc600078e00ff */
[----:B------:R-:W-:Y:S02]  /*8270*/  ISETP.NE.AND.EX P0, PT, R29, RZ, PT, P0 ;  /* 0x000000ff1d00720c */ /* 0x000fe40003f05300 */
[----:B------:R-:W0:Y:S01]  /*8280*/  LDC R24, c[0x0][0x600] ;  /* 0x00018000ff187b82 */ /* 0x000e220000000800 */
[-CC-:B-1----:R-:W-:Y:S02]  /*8290*/  SHF.R.U64 R18, R10, R14.reuse, R5.reuse ;  /* 0x0000000e0a127219 */ /* 0x182fe40000001205 */
[----:B------:R-:W-:-:S05]  /*82a0*/  SHF.R.U32.HI R5, RZ, R14, R5 ;  /* 0x0000000eff057219 */ /* 0x000fca0000011605 */
        /* <DEDUP_REMOVED lines=21> */
.L_x_174:
[----:B-1----:R-:W-:Y:S01]  /*8400*/  SHF.R.U64 R6, R10, R25, R11 ;  /* 0x000000190a067219 */ /* 0x002fe2000000120b */
[----:B0-----:R-:W-:Y:S01]  /*8410*/  VIADD R11, R24, 0xffffffff ;  /* 0xffffffff180b7836 */ /* 0x001fe20000000000 */
[----:B------:R-:W-:Y:S01]  /*8420*/  SHF.L.U32 R9, R31, R26, RZ ;  /* 0x0000001a1f097219 */ /* 0x000fe200000006ff */
[----:B------:R-:W-:Y:S01]  /*8430*/  @P2 IMAD R12, R13, R20, R8 ;  /* 0x000000140d0c2224 */ /* 0x000fe200078e0208 */
[----:B------:R-:W-:Y:S01]  /*8440*/  LOP3.LUT R5, R22, R33, RZ, 0xc0, !PT ;  /* 0x0000002116057212 */ /* 0x000fe200078ec0ff */
[----:B------:R-:W-:Y:S01]  /*8450*/  IMAD.MOV R10, RZ, RZ, -R6 ;  /* 0x000000ffff0a7224 */ /* 0x000fe200078e0a06 */
[----:B------:R-:W-:Y:S01]  /*8460*/  LOP3.LUT R18, R18, R11, RZ, 0xc0, !PT ;  /* 0x0000000b12127212 */ /* 0x000fe200078ec0ff */
[----:B------:R-:W-:Y:S02]  /*8470*/  IMAD.MOV.U32 R8, RZ, RZ, 0x1 ;  /* 0x00000001ff087424 */ /* 0x000fe400078e00ff */
[----:B------:R-:W-:Y:S02]  /*8480*/  IMAD R9, R9, R6, R5 ;  /* 0x0000000609097224 */ /* 0x000fe400078e0205 */
[----:B--2---:R-:W-:-:S02]  /*8490*/  IMAD R5, R10, R27, R23 ;  /* 0x0000001b0a057224 */ /* 0x004fc400078e0217 */
[----:B---3--:R-:W-:Y:S02]  /*84a0*/  IMAD R6, R9, R30, R12 ;  /* 0x0000001e09067224 */ /* 0x008fe400078e020c */
[----:B------:R-:W-:Y:S01]  /*84b0*/  IMAD R9, R5, R24, R18 ;  /* 0x0000001805097224 */ /* 0x000fe200078e0212 */
[----:B------:R-:W-:Y:S01]  /*84c0*/  PRMT R5, R8, 0x7610, R5 ;  /* 0x0000761008057816 */ /* 0x000fe20000000005 */
[----:B------:R-:W-:-:S03]  /*84d0*/  IMAD.MOV.U32 R16, RZ, RZ, R21 ;  /* 0x000000ffff107224 */ /* 0x000fc600078e0015 */
[----:B------:R-:W-:Y:S02]  /*84e0*/  SEL R17, R9, R6, !P2 ;  /* 0x0000000609117207 */ /* 0x000fe40005000000 */
[----:B------:R-:W-:-:S07]  /*84f0*/  SEL R6, R6, R9, !P2 ;  /* 0x0000000906067207 */ /* 0x000fce0005000000 */
.L_x_172:
[----:B------:R-:W-:-:S08]  /*8500*/  NOP ;  /* 0x0000000000007918 */ /* 0x000fd00000000000 */
[----:B------:R-:W0:-:S00]  /*8510*/  USETMAXREG.DEALLOC.CTAPOOL 0x28 ;  /* 0x00000028000079c8 */ /* 0x000e0000080e0500 */
[----:B0-----:R-:W-:-:S13]  /*8520*/  ISETP.NE.AND P0, PT, R7, RZ, PT ;  /* 0x000000ff0700720c */ /* 0x001fda0003f05270 */
[----:B------:R-:W-:Y:S05]  /*8530*/  @P0 EXIT ;  /* 0x000000000000094d */ /* 0x000fea0003800000 */
[----:B------:R-:W-:Y:S01]  /*8540*/  LOP3.LUT P0, RZ, R5, 0xff, RZ, 0xc0, !PT ;  /* 0x000000ff05ff7812 */ /* 0x000fe2000780c0ff */
[----:B------:R-:W-:Y:S02]  /*8550*/  IMAD.MOV.U32 R11, RZ, RZ, 0x1 ;  /* 0x00000001ff0b7424 */ /* 0x000fe400078e00ff */
[----:B------:R-:W-:-:S10]  /*8560*/  IMAD.MOV.U32 R15, RZ, RZ, RZ ;  /* 0x000000ffff0f7224 */ /* 0x000fd400078e00ff */
[----:B------:R-:W-:Y:S05]  /*8570*/  @!P0 BRA `(.L_x_175) ;  /* 0x0000000c00708947 */ /* 0x000fea0003800000 */
[----:B------:R-:W0:Y:S01]  /*8580*/  LDC R5, c[0x0][0x28c] ;  /* 0x0000a300ff057b82 */ /* 0x000e220000000800 */
[----:B------:R-:W-:Y:S01]  /*8590*/  UMOV UR14, 0x1 ;  /* 0x00000001000e7882 */ /* 0x000fe20000000000 */
[----:B------:R-:W-:Y:S01]  /*85a0*/  ULDC UR9, c[0x0][0xc] ;  /* 0x0000030000097ab9 */ /* 0x000fe20000000800 */
[----:B------:R-:W-:Y:S01]  /*85b0*/  ULDC UR12, c[0x0][0x10] ;  /* 0x00000400000c7ab9 */ /* 0x000fe20000000800 */
[----:B------:R-:W-:Y:S01]  /*85c0*/  ULDC UR5, c[0x0][0x658] ;  /* 0x0001960000057ab9 */ /* 0x000fe20000000800 */
[----:B------:R-:W-:Y:S01]  /*85d0*/  UMOV UR7, 0xffffffff ;  /* 0xffffffff00077882 */ /* 0x000fe20000000000 */
[----:B------:R-:W-:Y:S01]  /*85e0*/  BSSY B0, `(.L_x_175) ;  /* 0x00000d5000007945 */ /* 0x000fe20003800000 */
[----:B------:R-:W-:Y:S01]  /*85f0*/  USHF.L.U32 UR7, UR7, UR5, URZ ;  /* 0x0000000507077299 */ /* 0x000fe2000800063f */
[----:B------:R-:W1:Y:S01]  /*8600*/  S2UR UR8, SR_CgaCtaId ;  /* 0x00000000000879c3 */ /* 0x000e620000008800 */
[----:B------:R-:W-:Y:S01]  /*8610*/  USHF.L.U32 UR5, UR14, UR5, URZ ;  /* 0x000000050e057299 */ /* 0x000fe2000800063f */
[----:B------:R-:W-:Y:S01]  /*8620*/  IMAD.MOV.U32 R13, RZ, RZ, 0x1 ;  /* 0x00000001ff0d7424 */ /* 0x000fe200078e00ff */
[----:B------:R-:W-:Y:S01]  /*8630*/  LOP3.LUT R14, R4, 0x2, RZ, 0xfc, !PT ;  /* 0x00000002040e7812 */ /* 0x000fe200078efcff */
[----:B------:R-:W-:Y:S01]  /*8640*/  IMAD.MOV.U32 R11, RZ, RZ, 0x1 ;  /* 0x00000001ff0b7424 */ /* 0x000fe200078e00ff */
[----:B------:R-:W-:Y:S01]  /*8650*/  ULDC UR4, c[0x0][0x600] ;  /* 0x0001800000047ab9 */ /* 0x000fe20000000800 */
[----:B------:R-:W-:Y:S01]  /*8660*/  IMAD.MOV.U32 R15, RZ, RZ, RZ ;  /* 0x000000ffff0f7224 */ /* 0x000fe200078e00ff */
[----:B------:R-:W-:Y:S01]  /*8670*/  UMOV UR15, 0x5 ;  /* 0x00000005000f7882 */ /* 0x000fe20000000000 */
[----:B------:R-:W-:-:S02]  /*8680*/  UIADD3 UR4, UR4, -0x1, URZ ;  /* 0xffffffff04047890 */ /* 0x000fc4000fffe03f */
[----:B------:R-:W-:Y:S01]  /*8690*/  ULOP3.LUT UR7, URZ, UR7, URZ, 0x33, !UPT ;  /* 0x000000073f077292 */ /* 0x000fe2000f8e333f */
[----:B------:R-:W-:Y:S01]  /*86a0*/  ULDC.64 UR30, c[0x0][0x198] ;  /* 0x00006600001e7ab9 */ /* 0x000fe20000000a00 */
[----:B0-----:R-:W-:-:S05]  /*86b0*/  VIADD R5, R5, 0x7f ;  /* 0x0000007f05057836 */ /* 0x001fca0000000000 */
[----:B------:R-:W-:Y:S01]  /*86c0*/  SHF.R.S32.HI R8, RZ, 0x1f, R5 ;  /* 0x0000001fff087819 */ /* 0x000fe20000011405 */
[----:B-1----:R-:W-:-:S03]  /*86d0*/  ULOP3.LUT UR10, UR8, 0x1, URZ, 0xc0, !UPT ;  /* 0x00000001080a7892 */ /* 0x002fc6000f8ec03f */
[----:B------:R-:W-:Y:S01]  /*86e0*/  LEA.HI R8, R8, R5, RZ, 0x7 ;  /* 0x0000000508087211 */ /* 0x000fe200078f38ff */
[----:B------:R-:W-:Y:S02]  /*86f0*/  USHF.R.U32.HI UR28, URZ, 0x1, UR8 ;  /* 0x000000013f1c7899 */ /* 0x000fe40008011608 */
[----:B------:R-:W-:Y:S01]  /*8700*/  USHF.L.U32 UR6, UR8, 0x6, URZ ;  /* 0x0000000608067899 */ /* 0x000fe2000800063f */
[----:B------:R-:W-:Y:S01]  /*8710*/  SHF.R.S32.HI R10, RZ, 0x7, R8 ;  /* 0x00000007ff0a7819 */ /* 0x000fe20000011408 */
[----:B------:R-:W-:Y:S02]  /*8720*/  USHF.L.U32 UR27, UR8, 0xd, URZ ;  /* 0x0000000d081b7899 */ /* 0x000fe4000800063f */
[----:B------:R-:W-:Y:S02]  /*8730*/  ULOP3.LUT UR8, UR8, 0xfffffffe, URZ, 0xc0, !UPT ;  /* 0xfffffffe08087892 */ /* 0x000fe4000f8ec03f */
[----:B------:R-:W-:Y:S01]  /*8740*/  UISETP.GT.U32.AND UP0, UPT, UR10, 0xffff, UPT ;  /* 0x0000ffff0a00788c */ /* 0x000fe2000bf04070 */
[----:B------:R-:W-:Y:S01]  /*8750*/  VIADD R5, R10, 0x1 ;  /* 0x000000010a057836 */ /* 0x000fe20000000000 */
[----:B------:R-:W-:-:S02]  /*8760*/  USHF.L.U32 UR13, UR14, UR8, URZ ;  /* 0x000000080e0d7299 */ /* 0x000fc4000800063f */
[----:B------:R-:W-:Y:S02]  /*8770*/  ULOP3.LUT UR11, UR8, 0x1, URZ, 0xfc, !UPT ;  /* 0x00000001080b7892 */ /* 0x000fe4000f8efc3f */
[----:B------:R-:W-:Y:S02]  /*8780*/  UIMAD.WIDE.U32 UR8, UR9, UR12, URZ ;  /* 0x0000000c090872a5 */ /* 0x000fe4000f8e003f */
[----:B------:R-:W-:Y:S01]  /*8790*/  USEL UR10, UR10, 0xffff, !UP0 ;  /* 0x0000ffff0a0a7887 */ /* 0x000fe2000c000000 */
[----:B------:R-:W-:Y:S01]  /*87a0*/  ULDC UR12, c[0x0][0x14] ;  /* 0x00000500000c7ab9 */ /* 0x000fe20000000800 */
[----:B------:R-:W-:Y:S02]  /*87b0*/  USHF.L.U32 UR11, UR14, UR11, URZ ;  /* 0x0000000b0e0b7299 */ /* 0x000fe4000800063f */
[----:B------:R-:W-:Y:S02]  /*87c0*/  UIMAD.WIDE.U32 UR24, UR8, UR12, URZ ;  /* 0x0000000c081872a5 */ /* 0x000fe4000f8e003f */
[----:B------:R-:W-:-:S02]  /*87d0*/  UIMAD UR14, UR9, UR12, URZ ;  /* 0x0000000c090e72a4 */ /* 0x000fc4000f8e023f */
[----:B------:R-:W-:Y:S02]  /*87e0*/  ULOP3.LUT UR10, UR10, 0xffff, URZ, 0xc0, !UPT ;  /* 0x0000ffff0a0a7892 */ /* 0x000fe4000f8ec03f */
[----:B------:R-:W-:Y:S02]  /*87f0*/  ULOP3.LUT UR6, UR6, 0x40, URZ, 0xc0, !UPT ;  /* 0x0000004006067892 */ /* 0x000fe4000f8ec03f */
[----:B------:R-:W-:Y:S02]  /*8800*/  ULOP3.LUT UR13, UR13, UR11, URZ, 0xfc, !UPT ;  /* 0x0000000b0d0d7292 */ /* 0x000fe4000f8efc3f */
[----:B------:R-:W-:Y:S02]  /*8810*/  UIADD3 UR14, UR25, UR14, URZ ;  /* 0x0000000e190e7290 */ /* 0x000fe4000fffe03f */
[----:B------:R-:W-:-:S12]  /*8820*/  USHF.L.U32 UR15, UR15, UR10, URZ ;  /* 0x0000000a0f0f7299 */ /* 0x000fd8000800063f */
.L_x_186:
[----:B------:R-:W-:-:S03]  /*8830*/  UMOV UR8, 0xffffffff ;  /* 0xffffffff00087882 */ /* 0x000fc60000000000 */
[----:B------:R-:W-:Y:S05]  /*8840*/  BRA.DIV UR8, `(.L_x_176) ;  /* 0x0000000e08d07947 */ /* 0x000fea000b800000 */
[----:B------:R-:W-:-:S13]  /*8850*/  ELECT P0, URZ, PT ;  /* 0x00000000003f782f */ /* 0x000fda0003800000 */
.L_x_198:
[----:B------:R-:W0:Y:S01]  /*8860*/  LDC R7, c[0x0][0x28c] ;  /* 0x0000a300ff077b82 */ /* 0x000e220000000800 */
[----:B------:R-:W-:Y:S01]  /*8870*/  BSSY B1, `(.L_x_177) ;  /* 0x000003b000017945 */ /* 0x000fe20003800000 */
[----:B0-----:R-:W-:-:S13]  /*8880*/  ISETP.LT.OR P0, PT, R7, 0x1, !P0 ;  /* 0x000000010700780c */ /* 0x001fda0004701670 */
[----:B------:R-:W-:Y:S05]  /*8890*/  @P0 BRA `(.L_x_178) ;  /* 0x0000000000e00947 */ /* 0x000fea0003800000 */
[----:B------:R-:W-:Y:S01]  /*88a0*/  LEA R9, R6, UR28, 0x1 ;  /* 0x0000001c06097c11 */ /* 0x000fe2000f8e08ff */
[----:B------:R-:W-:Y:S01]  /*88b0*/  IMAD.MOV.U32 R21, RZ, RZ, RZ ;  /* 0x000000ffff157224 */ /* 0x000fe200078e00ff */
[----:B------:R-:W-:Y:S01]  /*88c0*/  LEA R17, R17, UR6, 0x7 ;  /* 0x0000000611117c11 */ /* 0x000fe2000f8e38ff */
[----:B------:R-:W-:Y:S02]  /*88d0*/  IMAD.MOV.U32 R6, RZ, RZ, R5 ;  /* 0x000000ffff067224 */ /* 0x000fe400078e0005 */
[----:B------:R-:W-:Y:S02]  /*88e0*/  IMAD.MOV.U32 R7, RZ, RZ, R11 ;  /* 0x000000ffff077224 */ /* 0x000fe400078e000b */
[----:B------:R-:W-:Y:S02]  /*88f0*/  IMAD.MOV.U32 R8, RZ, RZ, R15 ;  /* 0x000000ffff087224 */ /* 0x000fe400078e000f */
[----:B------:R-:W-:-:S07]  /*8900*/  IMAD.SHL.U32 R18, R9, 0x40, RZ ;  /* 0x0000004009127824 */ /* 0x000fce00078e00ff */
.L_x_181:
[----:B------:R-:W0:Y:S01]  /*8910*/  S2R R12, SR_CgaCtaId ;  /* 0x00000000000c7919 */ /* 0x000e220000008800 */
[----:B------:R-:W-:Y:S02]  /*8920*/  MOV R9, 0x400 ;  /* 0x0000040000097802 */ /* 0x000fe40000000f00 */
[----:B------:R-:W-:Y:S02]  /*8930*/  LOP3.LUT P1, RZ, R0, 0x7f, RZ, 0xc0, !PT ;  /* 0x0000007f00ff7812 */ /* 0x000fe4000782c0ff */
[----:B0-----:R-:W-:Y:S02]  /*8940*/  LEA R19, R12, R9, 0x18 ;  /* 0x000000090c137211 */ /* 0x001fe400078ec0ff */
[----:B------:R-:W-:-:S09]  /*8950*/  SHF.L.U32 R9, R7, 0x1f, RZ ;  /* 0x0000001f07097819 */ /* 0x000fd200000006ff */
[----:B------:R-:W0:Y:S01]  /*8960*/  @!P1 LDC R12, c[0x0][0x500] ;  /* 0x00014000ff0c9b82 */ /* 0x000e220000000800 */
[----:B------:R-:W-:-:S04]  /*8970*/  IMAD R20, R8, 0x8, R19 ;  /* 0x0000000808147824 */ /* 0x000fc800078e0213 */
[----:B------:R-:W1:Y:S02]  /*8980*/  SYNCS.PHASECHK.TRANS64.TRYWAIT P0, [R20+URZ+0x28], R9 ;  /* 0x00002809140075a7 */ /* 0x000e64000800017f */
[----:B-1----:R-:W-:Y:S05]  /*8990*/  @!P0 BRA `(.L_x_179) ;  /* 0x0000000c009c8947 */ /* 0x002fea0003800000 */
.L_x_199:
[----:B-1----:R-:W-:Y:S01]  /*89a0*/  PRMT R9, R14, 0x9910, RZ ;  /* 0x000099100e097816 */ /* 0x002fe200000000ff */
[----:B0-----:R0:W-:Y:S03]  /*89b0*/  @!P1 SYNCS.ARRIVE.TRANS64 RZ, [R20+URZ], R12 ;  /* 0x0000000c14ff99a7 */ /* 0x0011e6000800003f */
[----:B------:R-:W-:-:S13]  /*89c0*/  ISETP.NE.AND P0, PT, R9, 0x2, PT ;  /* 0x000000020900780c */ /* 0x000fda0003f05270 */
[----:B0-----:R-:W-:Y:S05]  /*89d0*/  @P0 BRA `(.L_x_180) ;  /* 0x0000000000040947 */ /* 0x001fea0003800000 */
[----:B------:R-:W-:Y:S01]  /*89e0*/  BPT.TRAP 0x1 ;  /* 0x000000040000795c */ /* 0x000fe20000300000 */
.L_x_180:
[----:B------:R-:W-:Y:S01]  /*89f0*/  R2UR UR8, R8 ;  /* 0x00000000080872ca */ /* 0x000fe200000e0000 */
[----:B------:R-:W-:Y:S01]  /*8a00*/  VIADD R6, R6, 0xffffffff ;  /* 0xffffffff06067836 */ /* 0x000fe20000000000 */
[----:B------:R-:W-:Y:S01]  /*8a10*/  R2UR UR22, R19 ;  /* 0x00000000131672ca */ /* 0x000fe200000e0000 */
[----:B------:R-:W-:Y:S01]  /*8a20*/  UIADD3 UR16, UP0, UR30, 0xf0, URZ ;  /* 0x000000f01e107890 */ /* 0x000fe2000ff1e03f */
[----:B------:R-:W-:Y:S01]  /*8a30*/  R2UR UR23, R18 ;  /* 0x00000000121772ca */ /* 0x000fe200000e0000 */
[----:B------:R-:W-:Y:S01]  /*8a40*/  UIADD3 UR32, UP1, UR30, 0x1f0, URZ ;  /* 0x000001f01e207890 */ /* 0x000fe2000ff3e03f */
[----:B------:R-:W-:Y:S01]  /*8a50*/  R2UR UR9, R20 ;  /* 0x00000000140972ca */ /* 0x000fe200000e0000 */
[----:B------:R-:W-:Y:S01]  /*8a60*/  UIADD3.X UR17, URZ, UR31, URZ, UP0, !UPT ;  /* 0x0000001f3f117290 */ /* 0x000fe200087fe43f */
[----:B------:R-:W-:Y:S01]  /*8a70*/  R2UR UR10, R21 ;  /* 0x00000000150a72ca */ /* 0x000fe200000e0000 */
[----:B------:R-:W-:Y:S01]  /*8a80*/  UPRMT UR20, URZ, 0x5410, UR15 ;  /* 0x000054103f147896 */ /* 0x000fe2000800000f */
[----:B------:R-:W-:Y:S01]  /*8a90*/  R2UR UR12, R16 ;  /* 0x00000000100c72ca */ /* 0x000fe200000e0000 */
[----:B------:R-:W-:Y:S01]  /*8aa0*/  VIADD R8, R8, 0x1 ;  /* 0x0000000108087836 */ /* 0x000fe20000000000 */
[----:B------:R-:W-:Y:S01]  /*8ab0*/  R2UR UR26, R17 ;  /* 0x00000000111a72ca */ /* 0x000fe200000e0000 */
[----:B------:R-:W-:Y:S01]  /*8ac0*/  USHF.L.U32 UR8, UR8, 0xe, URZ ;  /* 0x0000000e08087899 */ /* 0x000fe2000800063f */
[----:B------:R-:W-:Y:S01]  /*8ad0*/  ISETP.GT.AND P1, PT, R6, 0x1, PT ;  /* 0x000000010600780c */ /* 0x000fe20003f24270 */
[----:B------:R-:W-:Y:S01]  /*8ae0*/  UPRMT UR29, URZ, 0x5410, UR13 ;  /* 0x000054103f1d7896 */ /* 0x000fe2000800000d */
[C---:B------:R-:W-:Y:S01]  /*8af0*/  ISETP.NE.AND P0, PT, R8.reuse, 0x5, PT ;  /* 0x000000050800780c */ /* 0x040fe20003f05270 */
[----:B------:R-:W-:Y:S01]  /*8b00*/  ULEA UR11, UR28, UR8, 0xd ;  /* 0x000000081c0b7291 */ /* 0x000fe2000f8e683f */
[----:B------:R-:W-:Y:S01]  /*8b10*/  VIADD R21, R21, 0x80 ;  /* 0x0000008015157836 */ /* 0x000fe20000000000 */
[----:B------:R-:W-:Y:S01]  /*8b20*/  ULOP3.LUT UR8, UR8, 0x2000, UR27, 0xf8, !UPT ;  /* 0x0000200008087892 */ /* 0x000fe2000f8ef81b */
[----:B------:R-:W-:Y:S01]  /*8b30*/  SEL R12, RZ, 0x1, P0 ;  /* 0x00000001ff0c7807 */ /* 0x000fe20000000000 */
[----:B------:R-:W-:Y:S01]  /*8b40*/  UIADD3 UR21, UR22, 0x100, UR11 ;  /* 0x0000010016157890 */ /* 0x000fe2000fffe00b */
[----:B------:R-:W-:Y:S01]  /*8b50*/  SEL R8, R8, RZ, P0 ;  /* 0x000000ff08087207 */ /* 0x000fe20000000000 */
[----:B------:R-:W-:Y:S01]  /*8b60*/  UIADD3 UR22, UR22, 0x14100, UR8 ;  /* 0x0001410016167890 */ /* 0x000fe2000fffe008 */
[----:B------:R-:W-:Y:S01]  /*8b70*/  LOP3.LUT R7, R7, R12, RZ, 0x3c, !PT ;  /* 0x0000000c07077212 */ /* 0x000fe200078e3cff */
[----:B------:R-:W-:Y:S01]  /*8b80*/  UIADD3.X UR33, URZ, UR31, URZ, UP1, !UPT ;  /* 0x0000001f3f217290 */ /* 0x000fe20008ffe43f */
[----:B------:R-:W-:Y:S01]  /*8b90*/  UMOV UR18, 0x0 ;  /* 0x0000000000127882 */ /* 0x000fe20000000000 */
[----:B------:R-:W-:Y:S01]  /*8ba0*/  UMOV UR19, 0x10000000 ;  /* 0x1000000000137882 */ /* 0x000fe20000000000 */
[----:B------:R-:W-:Y:S01]  /*8bb0*/  UMOV UR11, UR23 ;  /* 0x00000017000b7c82 */ /* 0x000fe20008000000 */
[----:B------:R-:W-:-:S02]  /*8bc0*/  UMOV UR8, UR21 ;  /* 0x0000001500087c82 */ /* 0x000fc40008000000 */
[----:B------:R0:W-:Y:S02]  /*8bd0*/  UTMALDG.3D.MULTICAST [UR8], [UR16], UR20, desc[UR18] ;  /* 0x00001208100073b4 */ /* 0x0001e40008011814 */
[----:B0-----:R-:W-:Y:S01]  /*8be0*/  UMOV UR8, UR22 ;  /* 0x0000001600087c82 */ /* 0x001fe20008000000 */
[----:B------:R-:W-:Y:S02]  /*8bf0*/  UMOV UR11, UR26 ;  /* 0x0000001a000b7c82 */ /* 0x000fe40008000000 */
[----:B------:R0:W-:Y:S02]  /*8c00*/  UTMALDG.3D.MULTICAST [UR8], [UR32], UR29, desc[UR18] ;  /* 0x00001208200073b4 */ /* 0x0001e4000801181d */
[----:B0-----:R-:W-:Y:S05]  /*8c10*/  @P1 BRA `(.L_x_181) ;  /* 0xfffffffc003c1947 */ /* 0x001fea000383ffff */
.L_x_178:
[----:B------:R-:W-:Y:S05]  /*8c20*/  BSYNC B1 ;  /* 0x0000000000017941 */ /* 0x000fea0003800000 */
.L_x_177:
[----:B------:R-:W-:Y:S01]  /*8c30*/  LOP3.LUT P1, RZ, R13, 0xff, RZ, 0xc0, !PT ;  /* 0x000000ff0dff7812 */ /* 0x000fe2000782c0ff */
[C---:B------:R-:W-:Y:S01]  /*8c40*/  IMAD.IADD R15, R10.reuse, 0x1, R15 ;  /* 0x000000010a0f7824 */ /* 0x040fe200078e020f */
[----:B------:R-:W-:Y:S01]  /*8c50*/  ULDC.64 UR8, c[0x0][0x650] ;  /* 0x0001940000087ab9 */ /* 0x000fe20000000a00 */
[C---:B------:R-:W-:Y:S01]  /*8c60*/  ISETP.GE.U32.AND P3, PT, R10.reuse, 0x5, PT ;  /* 0x000000050a00780c */ /* 0x040fe20003f66070 */
[----:B------:R-:W-:Y:S01]  /*8c70*/  BSSY B1, `(.L_x_182) ;  /* 0x0000069000017945 */ /* 0x000fe20003800000 */
[----:B------:R-:W-:Y:S01]  /*8c80*/  IMAD.MOV.U32 R17, RZ, RZ, -0x1 ;  /* 0xffffffffff117424 */ /* 0x000fe200078e00ff */
[----:B------:R-:W-:Y:S01]  /*8c90*/  ISETP.GT.U32.AND P0, PT, R15, 0x4, PT ;  /* 0x000000040f00780c */ /* 0x000fe20003f04070 */
[----:B------:R-:W-:Y:S01]  /*8ca0*/  IMAD.MOV.U32 R16, RZ, RZ, -0x1 ;  /* 0xffffffffff107424 */ /* 0x000fe200078e00ff */
[----:B------:R-:W-:Y:S02]  /*8cb0*/  PRMT R13, RZ, 0x7610, R13 ;  /* 0x00007610ff0d7816 */ /* 0x000fe4000000000d */
[----:B------:R-:W-:-:S03]  /*8cc0*/  ISETP.LT.U32.AND P0, PT, R10, 0x5, P0 ;  /* 0x000000050a00780c */ /* 0x000fc60000701070 */
[----:B------:R-:W0:Y:S01]  /*8cd0*/  @P1 S2R R7, SR_CgaCtaId ;  /* 0x0000000000071919 */ /* 0x000e220000008800 */
[----:B------:R-:W-:-:S04]  /*8ce0*/  @P1 MOV R6, 0x400 ;  /* 0x0000040000061802 */ /* 0x000fc80000000f00 */
[----:B0-----:R-:W-:Y:S01]  /*8cf0*/  @P1 LEA R8, R7, R6, 0x18 ;  /* 0x0000000607081211 */ /* 0x001fe200078ec0ff */
[----:B------:R-:W-:Y:S01]  /*8d00*/  IMAD.WIDE.U32 R6, R15, -0x33333333, RZ ;  /* 0xcccccccd0f067825 */ /* 0x000fe200078e00ff */
[----:B------:R-:W-:Y:S02]  /*8d10*/  SEL R6, RZ, 0x1, !P0 ;  /* 0x00000001ff067807 */ /* 0x000fe40004000000 */
[----:B------:R0:W-:Y:S01]  /*8d20*/  @P1 SYNCS.ARRIVE.TRANS64.A1T0 RZ, [R8+URZ+0x68], RZ ;  /* 0x000068ff08ff19a7 */ /* 0x0001e2000810003f */
[----:B------:R-:W-:Y:S02]  /*8d30*/  IADD3 R2, P1, R2, UR24, RZ ;  /* 0x0000001802027c10 */ /* 0x000fe4000ff3e0ff */
[----:B------:R-:W-:Y:S01]  /*8d40*/  LOP3.LUT R11, R11, R6, RZ, 0x3c, !PT ;  /* 0x000000060b0b7212 */ /* 0x000fe200078e3cff */
[----:B------:R-:W-:Y:S01]  /*8d50*/  IMAD.MOV.U32 R6, RZ, RZ, -0x1 ;  /* 0xffffffffff067424 */ /* 0x000fe200078e00ff */
[----:B------:R-:W-:Y:S02]  /*8d60*/  IADD3.X R3, R3, UR14, RZ, P1, !PT ;  /* 0x0000000e03037c10 */ /* 0x000fe40008ffe4ff */
[----:B------:R-:W-:-:S02]  /*8d70*/  ISETP.GE.U32.AND P0, PT, R2, UR8, PT ;  /* 0x0000000802007c0c */ /* 0x000fc4000bf06070 */
[----:B0-----:R-:W-:Y:S02]  /*8d80*/  SHF.R.U32.HI R8, RZ, 0x2, R7 ;  /* 0x00000002ff087819 */ /* 0x001fe40000011607 */
[----:B------:R-:W-:Y:S02]  /*8d90*/  ISETP.GE.U32.AND.EX P0, PT, R3, UR9, PT, P0 ;  /* 0x0000000903007c0c */ /* 0x000fe4000bf06100 */
[----:B------:R-:W-:Y:S01]  /*8da0*/  @P3 LOP3.LUT R11, R11, 0x1, R8, 0x78, !PT ;  /* 0x000000010b0b3812 */ /* 0x000fe200078e7808 */
[----:B------:R-:W-:Y:S01]  /*8db0*/  IMAD R15, R8, -0x5, R15 ;  /* 0xfffffffb080f7824 */ /* 0x000fe200078e020f */
[----:B------:R-:W-:-:S09]  /*8dc0*/  PRMT R7, RZ, 0x7610, R7 ;  /* 0x00007610ff077816 */ /* 0x000fd20000000007 */
[----:B------:R-:W-:Y:S05]  /*8dd0*/  @P0 BRA `(.L_x_183) ;  /* 0x0000000400480947 */ /* 0x000fea0003800000 */
[----:B------:R-:W0:Y:S01]  /*8de0*/  S2R R17, SR_CTAID.X ;  /* 0x0000000000117919 */ /* 0x000e220000002500 */
[----:B------:R-:W-:Y:S01]  /*8df0*/  ULDC.64 UR8, c[0x0][0x628] ;  /* 0x00018a0000087ab9 */ /* 0x000fe20000000a00 */
[----:B------:R-:W1:Y:S01]  /*8e00*/  LDC R18, c[0x0][0x144] ;  /* 0x00005100ff127b82 */ /* 0x000e620000000800 */
[----:B------:R-:W-:Y:S01]  /*8e10*/  ISETP.NE.U32.AND P0, PT, RZ, UR8, PT ;  /* 0x00000008ff007c0c */ /* 0x000fe2000bf05070 */
[----:B------:R-:W2:Y:S01]  /*8e20*/  S2R R12, SR_CTAID.Y ;  /* 0x00000000000c7919 */ /* 0x000ea20000002600 */
[----:B------:R-:W-:Y:S01]  /*8e30*/  ULDC UR10, c[0x0][0x150] ;  /* 0x00005400000a7ab9 */ /* 0x000fe20000000800 */
[----:B------:R-:W-:Y:S01]  /*8e40*/  ULDC UR11, c[0x0][0x630] ;  /* 0x00018c00000b7ab9 */ /* 0x000fe20000000800 */
[----:B------:R-:W-:Y:S01]  /*8e50*/  ISETP.NE.AND.EX P0, PT, RZ, UR9, PT, P0 ;  /* 0x00000009ff007c0c */ /* 0x000fe2000bf05300 */
[----:B------:R-:W-:Y:S01]  /*8e60*/  IMAD.MOV.U32 R6, RZ, RZ, R2 ;  /* 0x000000ffff067224 */ /* 0x000fe200078e0002 */
[----:B0-----:R-:W-:-:S05]  /*8e70*/  I2FP.F32.U32 R7, R17 ;  /* 0x0000001100077245 */ /* 0x001fca0000201000 */
[----:B------:R-:W-:Y:S01]  /*8e80*/  FMUL R20, R7, UR10 ;  /* 0x0000000a07147c20 */ /* 0x000fe20008400000 */
[----:B------:R-:W-:-:S05]  /*8e90*/  IMAD.MOV.U32 R7, RZ, RZ, R3 ;  /* 0x000000ffff077224 */ /* 0x000fca00078e0003 */
[----:B--2---:R-:W-:Y:S05]  /*8ea0*/  @!P0 BRA `(.L_x_184) ;  /* 0x0000000000288947 */ /* 0x004fea0003800000 */
[----:B------:R-:W-:Y:S02]  /*8eb0*/  ULDC UR10, c[0x0][0x634] ;  /* 0x00018d00000a7ab9 */ /* 0x000fe40000000800 */
[----:B------:R-:W-:-:S05]  /*8ec0*/  IADD3 R7, P0, R2, UR10, RZ ;  /* 0x0000000a02077c10 */ /* 0x000fca000ff1e0ff */
[----:B------:R-:W-:-:S04]  /*8ed0*/  IMAD.X R19, RZ, RZ, R3, P0 ;  /* 0x000000ffff137224 */ /* 0x000fc800000e0603 */
[----:B------:R-:W-:-:S04]  /*8ee0*/  IMAD.WIDE.U32 R8, R19, UR8, RZ ;  /* 0x0000000813087c25 */ /* 0x000fc8000f8e00ff */
[----:B------:R-:W-:-:S04]  /*8ef0*/  IMAD.WIDE.U32 R8, P0, R7, UR9, R8 ;  /* 0x0000000907087c25 */ /* 0x000fc8000f800008 */
[----:B------:R-:W-:-:S04]  /*8f00*/  IMAD.WIDE.U32 R6, R7, UR8, RZ ;  /* 0x0000000807067c25 */ /* 0x000fc8000f8e00ff */
[----:B------:R-:W-:Y:S01]  /*8f10*/  IMAD.MOV.U32 R6, RZ, RZ, R9 ;  /* 0x000000ffff067224 */ /* 0x000fe200078e0009 */
[----:B------:R-:W-:Y:S01]  /*8f20*/  IADD3 RZ, P1, R7, R8, RZ ;  /* 0x0000000807ff7210 */ /* 0x000fe20007f3e0ff */
[----:B------:R-:W-:-:S04]  /*8f30*/  IMAD.X R7, RZ, RZ, RZ, P0 ;  /* 0x000000ffff077224 */ /* 0x000fc800000e06ff */
[----:B------:R-:W-:-:S08]  /*8f40*/  IMAD.WIDE.U32.X R6, R19, UR9, R6, P1 ;  /* 0x0000000913067c25 */ /* 0x000fd000088e0406 */
.L_x_184:
[--C-:B------:R-:W-:Y:S01]  /*8f50*/  SHF.R.U64 R16, R6, UR11, R7.reuse ;  /* 0x0000000b06107c19 */ /* 0x100fe20008001207 */
[----:B------:R-:W0:Y:S01]  /*8f60*/  F2I.U32.TRUNC.NTZ R20, R20 ;  /* 0x0000001400147305 */ /* 0x000e22000020f000 */
[----:B------:R-:W-:Y:S01]  /*8f70*/  SHF.R.U32.HI R6, RZ, UR11, R7 ;  /* 0x0000000bff067c19 */ /* 0x000fe20008011607 */
[----:B------:R-:W-:Y:S01]  /*8f80*/  ULDC.64 UR8, c[0x0][0x620] ;  /* 0x0001880000087ab9 */ /* 0x000fe20000000a00 */
[----:B------:R-:W-:Y:S01]  /*8f90*/  IADD3 R9, P0, RZ, -R16, RZ ;  /* 0x80000010ff097210 */ /* 0x000fe20007f1e0ff */
[----:B------:R-:W-:Y:S01]  /*8fa0*/  ULDC.64 UR10, c[0x0][0x640] ;  /* 0x00019000000a7ab9 */ /* 0x000fe20000000a00 */
[----:B------:R-:W2:Y:S03]  /*8fb0*/  LDC R21, c[0x0][0x148] ;  /* 0x00005200ff157b82 */ /* 0x000ea60000000800 */
[----:B------:R-:W-:Y:S01]  /*8fc0*/  IMAD.X R6, RZ, RZ, ~R6, P0 ;  /* 0x000000ffff067224 */ /* 0x000fe200000e0e06 */
[----:B------:R-:W-:-:S03]  /*8fd0*/  ISETP.NE.U32.AND P0, PT, RZ, UR10, PT ;  /* 0x0000000aff007c0c */ /* 0x000fc6000bf05070 */
[----:B------:R-:W-:Y:S01]  /*8fe0*/  IMAD R8, R6, UR8, RZ ;  /* 0x0000000806087c24 */ /* 0x000fe2000f8e02ff */
[----:B------:R-:W-:Y:S01]  /*8ff0*/  ISETP.NE.AND.EX P0, PT, RZ, UR11, PT, P0 ;  /* 0x0000000bff007c0c */ /* 0x000fe2000bf05300 */
[----:B------:R-:W-:Y:S01]  /*9000*/  IMAD.WIDE.U32 R6, R9, UR8, R2 ;  /* 0x0000000809067c25 */ /* 0x000fe2000f8e0002 */
[----:B------:R-:W-:-:S03]  /*9010*/  ULDC UR8, c[0x0][0x618] ;  /* 0x0001860000087ab9 */ /* 0x000fc60000000800 */
[----:B------:R-:W-:Y:S01]  /*9020*/  IMAD R9, R9, UR9, R8 ;  /* 0x0000000909097c24 */ /* 0x000fe2000f8e0208 */
[----:B------:R-:W-:Y:S01]  /*9030*/  ULDC UR9, c[0x0][0x154] ;  /* 0x0000550000097ab9 */ /* 0x000fe20000000800 */
[----:B0-----:R-:W-:Y:S02]  /*9040*/  IMAD.MOV R8, RZ, RZ, -R20 ;  /* 0x000000ffff087224 */ /* 0x001fe400078e0a14 */
[----:B------:R-:W-:Y:S02]  /*9050*/  IMAD.IADD R7, R7, 0x1, R9 ;  /* 0x0000000107077824 */ /* 0x000fe400078e0209 */
[----:B-1----:R-:W-:Y:S01]  /*9060*/  IMAD R17, R18, R8, R17 ;  /* 0x0000000812117224 */ /* 0x002fe200078e0211 */
[----:B------:R-:W-:Y:S02]  /*9070*/  I2FP.F32.U32 R8, R12 ;  /* 0x0000000c00087245 */ /* 0x000fe40000201000 */
[--C-:B------:R-:W-:Y:S02]  /*9080*/  SHF.R.U64 R18, R6, UR8, R7.reuse ;  /* 0x0000000806127c19 */ /* 0x100fe40008001207 */
[----:B------:R-:W-:Y:S01]  /*9090*/  SHF.R.U32.HI R7, RZ, UR8, R7 ;  /* 0x00000008ff077c19 */ /* 0x000fe20008011607 */
[----:B------:R-:W-:Y:S01]  /*90a0*/  FMUL R8, R8, UR9 ;  /* 0x0000000908087c20 */ /* 0x000fe20008400000 */
[----:B------:R-:W-:-:S02]  /*90b0*/  ULDC UR8, c[0x0][0x608] ;  /* 0x0001820000087ab9 */ /* 0x000fc40000000800 */
[--C-:B------:R-:W-:Y:S01]  /*90c0*/  SHF.R.U64 R20, R18, UR8, R7.reuse ;  /* 0x0000000812147c19 */ /* 0x100fe20008001207 */
[----:B------:R0:W1:Y:S01]  /*90d0*/  F2I.U32.TRUNC.NTZ R22, R8 ;  /* 0x0000000800167305 */ /* 0x000062000020f000 */
[----:B------:R-:W-:Y:S01]  /*90e0*/  SHF.R.U32.HI R7, RZ, UR8, R7 ;  /* 0x00000008ff077c19 */ /* 0x000fe20008011607 */
[----:B------:R-:W-:-:S03]  /*90f0*/  ULDC UR8, c[0x0][0x658] ;  /* 0x0001960000087ab9 */ /* 0x000fc60000000800 */
[--C-:B------:R-:W-:Y:S02]  /*9100*/  SHF.R.U64 R19, R20, UR8, R7.reuse ;  /* 0x0000000814137c19 */ /* 0x100fe40008001207 */
[----:B------:R-:W-:-:S03]  /*9110*/  SHF.R.U32.HI R23, RZ, UR8, R7 ;  /* 0x00000008ff177c19 */ /* 0x000fc60008011607 */
[----:B------:R-:W-:Y:S02]  /*9120*/  IMAD.MOV.U32 R6, RZ, RZ, R19 ;  /* 0x000000ffff067224 */ /* 0x000fe400078e0013 */
[----:B------:R-:W-:Y:S01]  /*9130*/  IMAD.MOV.U32 R7, RZ, RZ, R23 ;  /* 0x000000ffff077224 */ /* 0x000fe200078e0017 */
[----:B0-----:R-:W-:Y:S06]  /*9140*/  @!P0 BRA `(.L_x_185) ;  /* 0x0000000000288947 */ /* 0x001fec0003800000 */
        /* <DEDUP_REMOVED lines=10> */
.L_x_185:
[----:B------:R-:W-:Y:S01]  /*91f0*/  ULDC UR8, c[0x0][0x648] ;  /* 0x0001920000087ab9 */ /* 0x000fe20000000800 */
[----:B-1----:R-:W-:Y:S01]  /*9200*/  IMAD.MOV R22, RZ, RZ, -R22 ;  /* 0x000000ffff167224 */ /* 0x002fe200078e0a16 */
[----:B------:R-:W-:Y:S01]  /*9210*/  SHF.R.U64 R7, R6, UR8, R7 ;  /* 0x0000000806077c19 */ /* 0x000fe20008001207 */
[----:B------:R-:W-:Y:S01]  /*9220*/  ULDC UR8, c[0x0][0x638] ;  /* 0x00018e0000087ab9 */ /* 0x000fe20000000800 */
[----:B------:R-:W-:Y:S01]  /*9230*/  LOP3.LUT R6, R20, UR7, RZ, 0xc0, !PT ;  /* 0x0000000714067c12 */ /* 0x000fe2000f8ec0ff */
[----:B--2---:R-:W-:Y:S01]  /*9240*/  @P2 IMAD R17, R21, R22, R12 ;  /* 0x0000001615112224 */ /* 0x004fe200078e020c */
[----:B------:R-:W-:Y:S01]  /*9250*/  LOP3.LUT R18, R18, UR4, RZ, 0xc0, !PT ;  /* 0x0000000412127c12 */ /* 0x000fe2000f8ec0ff */
[----:B------:R-:W-:Y:S01]  /*9260*/  IMAD.MOV R8, RZ, RZ, -R7 ;  /* 0x000000ffff087224 */ /* 0x000fe200078e0a07 */
[----:B------:R-:W-:Y:S01]  /*9270*/  ULDC UR9, c[0x0][0x610] ;  /* 0x0001840000097ab9 */ /* 0x000fe20000000800 */
[----:B------:R-:W-:Y:S02]  /*9280*/  IMAD R6, R7, UR5, R6 ;  /* 0x0000000507067c24 */ /* 0x000fe4000f8e0206 */
[----:B------:R-:W-:Y:S01]  /*9290*/  IMAD R19, R8, UR8, R19 ;  /* 0x0000000808137c24 */ /* 0x000fe2000f8e0213 */
[----:B------:R-:W-:Y:S01]  /*92a0*/  ULDC UR8, c[0x0][0x600] ;  /* 0x0001800000087ab9 */ /* 0x000fe20000000800 */
[----:B------:R-:W-:-:S02]  /*92b0*/  IMAD R6, R6, UR9, R17 ;  /* 0x0000000906067c24 */ /* 0x000fc4000f8e0211 */
[----:B------:R-:W-:Y:S02]  /*92c0*/  IMAD R19, R19, UR8, R18 ;  /* 0x0000000813137c24 */ /* 0x000fe4000f8e0212 */
[----:B------:R-:W-:-:S03]  /*92d0*/  IMAD.MOV.U32 R7, RZ, RZ, 0x1 ;  /* 0x00000001ff077424 */ /* 0x000fc600078e00ff */
[----:B------:R-:W-:Y:S02]  /*92e0*/  SEL R17, R19, R6, !P2 ;  /* 0x0000000613117207 */ /* 0x000fe40005000000 */
[----:B------:R-:W-:-:S07]  /*92f0*/  SEL R6, R6, R19, !P2 ;  /* 0x0000001306067207 */ /* 0x000fce0005000000 */
.L_x_183:
[----:B------:R-:W-:Y:S05]  /*9300*/  BSYNC B1 ;  /* 0x0000000000017941 */ /* 0x000fea0003800000 */
.L_x_182:
[----:B------:R-:W-:-:S13]  /*9310*/  LOP3.LUT P0, RZ, R7, 0xff, RZ, 0xc0, !PT ;  /* 0x000000ff07ff7812 */ /* 0x000fda000780c0ff */
[----:B------:R-:W-:Y:S05]  /*9320*/  @P0 BRA `(.L_x_186) ;  /* 0xfffffff400400947 */ /* 0x000fea000383ffff */
[----:B------:R-:W-:Y:S05]  /*9330*/  BSYNC B0 ;  /* 0x0000000000007941 */ /* 0x000fea0003800000 */
.L_x_175:
[----:B------:R-:W-:-:S03]  /*9340*/  UMOV UR8, 0xffffffff ;  /* 0xffffffff00087882 */ /* 0x000fc60000000000 */
[----:B------:R-:W-:Y:S05]  /*9350*/  BRA.DIV UR8, `(.L_x_187) ;  /* 0x0000000608407947 */ /* 0x000fea000b800000 */
[----:B------:R-:W-:-:S13]  /*9360*/  ELECT P0, URZ, PT ;  /* 0x00000000003f782f */ /* 0x000fda0003800000 */
.L_x_202:
[----:B------:R-:W-:Y:S04]  /*9370*/  BSSY B0, `(.L_x_188) ;  /* 0x0000034000007945 */ /* 0x000fe80003800000 */
[----:B------:R-:W-:Y:S05]  /*9380*/  @!P0 BRA `(.L_x_189) ;  /* 0x0000000000c88947 */ /* 0x000fea0003800000 */
[----:B------:R-:W-:-:S04]  /*9390*/  LOP3.LUT R4, R4, 0x2, RZ, 0xfc, !PT ;  /* 0x0000000204047812 */ /* 0x000fc800078efcff */
[----:B------:R-:W-:-:S13]  /*93a0*/  ISETP.NE.AND P0, PT, R4, 0x3, PT ;  /* 0x000000030400780c */ /* 0x000fda0003f05270 */
[----:B------:R-:W-:Y:S05]  /*93b0*/  @!P0 BRA `(.L_x_190) ;  /* 0x0000000000048947 */ /* 0x000fea0003800000 */
[----:B------:R-:W-:Y:S01]  /*93c0*/  BPT.TRAP 0x1 ;  /* 0x000000040000795c */ /* 0x000fe20000300000 */
.L_x_190:
[----:B------:R-:W0:Y:S01]  /*93d0*/  S2R R3, SR_CgaCtaId ;  /* 0x0000000000037919 */ /* 0x000e220000008800 */
[----:B------:R-:W-:-:S04]  /*93e0*/  MOV R0, 0x400 ;  /* 0x0000040000007802 */ /* 0x000fc80000000f00 */
[----:B0-----:R-:W-:Y:S02]  /*93f0*/  LEA R0, R3, R0, 0x18 ;  /* 0x0000000003007211 */ /* 0x001fe400078ec0ff */
[----:B------:R-:W-:-:S03]  /*9400*/  SHF.L.U32 R3, R11, 0x1f, RZ ;  /* 0x0000001f0b037819 */ /* 0x000fc600000006ff */
[----:B------:R-:W-:-:S04]  /*9410*/  VIADD R0, R0, 0x28 ;  /* 0x0000002800007836 */ /* 0x000fc80000000000 */
[C---:B------:R-:W-:Y:S02]  /*9420*/  IMAD R6, R15.reuse, 0x8, R0 ;  /* 0x000000080f067824 */ /* 0x040fe400078e0200 */
[----:B------:R-:W-:Y:S02]  /*9430*/  VIADD R15, R15, 0x1 ;  /* 0x000000010f0f7836 */ /* 0x000fe40000000000 */
[----:B------:R-:W0:Y:S03]  /*9440*/  SYNCS.PHASECHK.TRANS64.TRYWAIT P0, [R6+URZ], R3 ;  /* 0x00000003060075a7 */ /* 0x000e26000800017f */
[----:B------:R-:W-:-:S04]  /*9450*/  ISETP.NE.AND P1, PT, R15, 0x5, PT ;  /* 0x000000050f00780c */ /* 0x000fc80003f25270 */
[----:B------:R-:W-:Y:S02]  /*9460*/  SEL R2, RZ, 0x1, P1 ;  /* 0x00000001ff027807 */ /* 0x000fe40000800000 */
[----:B------:R-:W-:Y:S02]  /*9470*/  SEL R15, R15, RZ, P1 ;  /* 0x000000ff0f0f7207 */ /* 0x000fe40000800000 */
[----:B------:R-:W-:-:S03]  /*9480*/  LOP3.LUT R8, R11, R2, RZ, 0x3c, !PT ;  /* 0x000000020b087212 */ /* 0x000fc600078e3cff */
[----:B------:R-:W-:Y:S01]  /*9490*/  IMAD R7, R15, 0x8, R0 ;  /* 0x000000080f077824 */ /* 0x000fe200078e0200 */
[----:B------:R-:W-:Y:S01]  /*94a0*/  SHF.L.U32 R4, R8, 0x1f, RZ ;  /* 0x0000001f08047819 */ /* 0x000fe200000006ff */
[----:B0-----:R-:W-:Y:S06]  /*94b0*/  @!P0 BRA `(.L_x_191) ;  /* 0x0000000400088947 */ /* 0x001fec0003800000 */
.L_x_203:
[----:B------:R-:W1:Y:S01]  /*94c0*/  SYNCS.PHASECHK.TRANS64.TRYWAIT P0, [R7+URZ], R4 ;  /* 0x00000004070075a7 */ /* 0x000e62000800017f */
[----:B------:R-:W-:-:S05]  /*94d0*/  VIADD R2, R15, 0x1 ;  /* 0x000000010f027836 */ /* 0x000fca0000000000 */
[----:B------:R-:W-:-:S04]  /*94e0*/  ISETP.NE.AND P1, PT, R2, 0x5, PT ;  /* 0x000000050200780c */ /* 0x000fc80003f25270 */
[----:B0-----:R-:W-:Y:S02]  /*94f0*/  SEL R3, RZ, 0x1, P1 ;  /* 0x00000001ff037807 */ /* 0x001fe40000800000 */
[----:B------:R-:W-:Y:S02]  /*9500*/  SEL R9, R2, RZ, P1 ;  /* 0x000000ff02097207 */ /* 0x000fe40000800000 */
[----:B------:R-:W-:-:S03]  /*9510*/  LOP3.LUT R8, R8, R3, RZ, 0x3c, !PT ;  /* 0x0000000308087212 */ /* 0x000fc600078e3cff */
[----:B------:R-:W-:Y:S01]  /*9520*/  IMAD R10, R9, 0x8, R0 ;  /* 0x00000008090a7824 */ /* 0x000fe200078e0200 */
[----:B------:R-:W-:Y:S01]  /*9530*/  SHF.L.U32 R5, R8, 0x1f, RZ ;  /* 0x0000001f08057819 */ /* 0x000fe200000006ff */
[----:B-1----:R-:W-:Y:S06]  /*9540*/  @!P0 BRA `(.L_x_192) ;  /* 0x0000000000f88947 */ /* 0x002fec0003800000 */
.L_x_204:
[----:B------:R-:W1:Y:S01]  /*9550*/  SYNCS.PHASECHK.TRANS64.TRYWAIT P0, [R10+URZ], R5 ;  /* 0x000000050a0075a7 */ /* 0x000e62000800017f */
[----:B------:R-:W-:-:S05]  /*9560*/  VIADD R2, R9, 0x1 ;  /* 0x0000000109027836 */ /* 0x000fca0000000000 */
[----:B------:R-:W-:-:S04]  /*9570*/  ISETP.NE.AND P1, PT, R2, 0x5, PT ;  /* 0x000000050200780c */ /* 0x000fc80003f25270 */
[----:B------:R-:W-:Y:S02]  /*9580*/  SEL R3, RZ, 0x1, P1 ;  /* 0x00000001ff037807 */ /* 0x000fe40000800000 */
[----:B0-----:R-:W-:Y:S02]  /*9590*/  SEL R7, R2, RZ, P1 ;  /* 0x000000ff02077207 */ /* 0x001fe40000800000 */
[----:B------:R-:W-:-:S03]  /*95a0*/  LOP3.LUT R9, R8, R3, RZ, 0x3c, !PT ;  /* 0x0000000308097212 */ /* 0x000fc600078e3cff */
[----:B------:R-:W-:Y:S01]  /*95b0*/  IMAD R11, R7, 0x8, R0 ;  /* 0x00000008070b7824 */ /* 0x000fe200078e0200 */
[----:B------:R-:W-:Y:S01]  /*95c0*/  SHF.L.U32 R6, R9, 0x1f, RZ ;  /* 0x0000001f09067819 */ /* 0x000fe200000006ff */
[----:B-1----:R-:W-:Y:S06]  /*95d0*/  @!P0 BRA `(.L_x_193) ;  /* 0x0000000000e88947 */ /* 0x002fec0003800000 */
.L_x_205:
[----:B------:R-:W1:Y:S01]  /*95e0*/  SYNCS.PHASECHK.TRANS64.TRYWAIT P0, [R11+URZ], R6 ;  /* 0x000000060b0075a7 */ /* 0x000e62000800017f */
[----:B------:R-:W-:-:S05]  /*95f0*/  VIADD R2, R7, 0x1 ;  /* 0x0000000107027836 */ /* 0x000fca0000000000 */
[----:B------:R-:W-:-:S04]  /*9600*/  ISETP.NE.AND P1, PT, R2, 0x5, PT ;  /* 0x000000050200780c */ /* 0x000fc80003f25270 */
[----:B------:R-:W-:Y:S02]  /*9610*/  SEL R4, RZ, 0x1, P1 ;  /* 0x00000001ff047807 */ /* 0x000fe40000800000 */
[----:B------:R-:W-:Y:S02]  /*9620*/  SEL R3, R2, RZ, P1 ;  /* 0x000000ff02037207 */ /* 0x000fe40000800000 */
[----:B------:R-:W-:Y:S01]  /*9630*/  LOP3.LUT R4, R9, R4, RZ, 0x3c, !PT ;  /* 0x0000000409047212 */ /* 0x000fe200078e3cff */
[----:B-1----:R-:W-:Y:S06]  /*9640*/  @!P0 BRA `(.L_x_194) ;  /* 0x0000000000e08947 */ /* 0x002fec0003800000 */
.L_x_206:
[----:B------:R-:W-:Y:S01]  /*9650*/  IMAD R3, R3, 0x8, R0 ;  /* 0x0000000803037824 */ /* 0x000fe200078e0200 */
[----:B------:R-:W-:-:S07]  /*9660*/  SHF.L.U32 R0, R4, 0x1f, RZ ;  /* 0x0000001f04007819 */ /* 0x000fce00000006ff */
.L_x_195:
[----:B--2---:R2:W3:Y:S02]  /*9670*/  SYNCS.PHASECHK.TRANS64.TRYWAIT P0, [R3+URZ], R0 ;  /* 0x00000000030075a7 */ /* 0x0044e4000800017f */
[----:B---3--:R-:W-:Y:S05]  /*9680*/  @!P0 NANOSLEEP.SYNCS 0x989680 ;  /* 0x009896800000895d */ /* 0x008fea0003900000 */
[----:B------:R-:W3:Y:S02]  /*9690*/  @!P0 SYNCS.PHASECHK.TRANS64 P0, [R3+URZ], R0 ;  /* 0x00000000030085a7 */ /* 0x000ee4000800007f */
[----:B---3--:R-:W-:Y:S05]  /*96a0*/  @!P0 BRA `(.L_x_195) ;  /* 0xfffffffc00f08947 */ /* 0x008fea000383ffff */
.L_x_189:
[----:B------:R-:W-:Y:S05]  /*96b0*/  BSYNC B0 ;  /* 0x0000000000007941 */ /* 0x000fea0003800000 */
.L_x_188:
[----:B------:R-:W-:Y:S05]  /*96c0*/  EXIT ;  /* 0x000000000000794d */ /* 0x000fea0003800000 */
.L_x_21:
[----:B-1----:R-:W-:-:S04]  /*96d0*/  IMAD.U32 R13, RZ, RZ, UR6 ;  /* 0x00000006ff0d7e24 */ /* 0x002fc8000f8e00ff */
[----:B------:R1:W4:Y:S03]  /*96e0*/  SYNCS.PHASECHK.TRANS64.TRYWAIT P0, [R13+URZ], R12 ;  /* 0x0000000c0d0075a7 */ /* 0x000326000800017f */
[----:B----4-:R-:W-:Y:S05]  /*96f0*/  @!P0 NANOSLEEP.SYNCS 0x989680 ;  /* 0x009896800000895d */ /* 0x010fea0003900000 */
[----:B------:R-:W4:Y:S02]  /*9700*/  @!P0 SYNCS.PHASECHK.TRANS64 P0, [R13+URZ], R12 ;  /* 0x0000000c0d0085a7 */ /* 0x000f24000800007f */
[----:B----4-:R-:W-:Y:S05]  /*9710*/  @!P0 BRA `(.L_x_21) ;  /* 0xfffffffc00ec8947 */ /* 0x010fea000383ffff */
[----:B------:R-:W-:Y:S05]  /*9720*/  BRA `(.L_x_20) ;  /* 0xffffff80003c7947 */ /* 0x000fea000383ffff */
.L_x_27:
[----:B-1----:R-:W-:-:S04]  /*9730*/  IMAD.U32 R145, RZ, RZ, UR12 ;  /* 0x0000000cff917e24 */ /* 0x002fc8000f8e00ff */
[----:B------:R1:W4:Y:S03]  /*9740*/  SYNCS.PHASECHK.TRANS64.TRYWAIT P0, [R145+URZ], R140 ;  /* 0x0000008c910075a7 */ /* 0x000326000800017f */
[----:B----4-:R-:W-:Y:S05]  /*9750*/  @!P0 NANOSLEEP.SYNCS 0x989680 ;  /* 0x009896800000895d */ /* 0x010fea0003900000 */
[----:B------:R-:W4:Y:S02]  /*9760*/  @!P0 SYNCS.PHASECHK.TRANS64 P0, [R145+URZ], R140 ;  /* 0x0000008c910085a7 */ /* 0x000f24000800007f */
[----:B----4-:R-:W-:Y:S05]  /*9770*/  @!P0 BRA `(.L_x_27) ;  /* 0xfffffffc00ec8947 */ /* 0x010fea000383ffff */
[----:B------:R-:W-:Y:S05]  /*9780*/  BRA `(.L_x_26) ;  /* 0xffffff8800b07947 */ /* 0x000fea000383ffff */
.L_x_176:
[----:B------:R-:W-:Y:S01]  /*9790*/  BSSY B1, `(.L_x_196) ;  /* 0x0000006000017945 */ /* 0x000fe20003800000 */
[----:B------:R-:W-:-:S07]  /*97a0*/  IMAD.MOV.U32 R7, RZ, RZ, -0x1 ;  /* 0xffffffffff077424 */ /* 0x000fce00078e00ff */
[----:B------:R-:W-:Y:S05]  /*97b0*/  WARPSYNC.COLLECTIVE R7, `(.L_x_197) ;  /* 0x00000000070c7348 */ /* 0x000fea0003c00000 */
[----:B------:R-:W-:Y:S02]  /*97c0*/  ELECT P0, UR62, PT ;  /* 0x00000000003e782f */ /* 0x000fe40003800000 */
[----:B------:R-:W-:Y:S01]  /*97d0*/  MOV R7, UR62 ;  /* 0x0000003e00077c02 */ /* 0x000fe20008000f00 */
[----:B------:R-:W-:Y:S10]  /*97e0*/  ENDCOLLECTIVE ;  /* 0x000000000000791b */ /* 0x000ff40003800000 */
.L_x_197:
[----:B------:R-:W-:Y:S05]  /*97f0*/  BSYNC B1 ;  /* 0x0000000000017941 */ /* 0x000fea0003800000 */
.L_x_196:
[----:B------:R-:W-:Y:S05]  /*9800*/  BRA `(.L_x_198) ;  /* 0xfffffff000147947 */ /* 0x000fea000383ffff */
.L_x_179:
[----:B-1----:R1:W2:Y:S02]  /*9810*/  SYNCS.PHASECHK.TRANS64.TRYWAIT P0, [R20+URZ+0x28], R9 ;  /* 0x00002809140075a7 */ /* 0x0022a4000800017f */
[----:B--2---:R-:W-:Y:S05]  /*9820*/  @!P0 NANOSLEEP.SYNCS 0x989680 ;  /* 0x009896800000895d */ /* 0x004fea0003900000 */
[----:B------:R-:W2:Y:S02]  /*9830*/  @!P0 SYNCS.PHASECHK.TRANS64 P0, [R20+URZ+0x28], R9 ;  /* 0x00002809140085a7 */ /* 0x000ea4000800007f */
[----:B--2---:R-:W-:Y:S05]  /*9840*/  @!P0 BRA `(.L_x_179) ;  /* 0xfffffffc00f08947 */ /* 0x004fea000383ffff */
[----:B------:R-:W-:Y:S05]  /*9850*/  BRA `(.L_x_199) ;  /* 0xfffffff000507947 */ /* 0x000fea000383ffff */
.L_x_187:
[----:B------:R-:W-:Y:S01]  /*9860*/  BSSY B0, `(.L_x_200) ;  /* 0x0000006000007945 */ /* 0x000fe20003800000 */
[----:B------:R-:W-:-:S07]  /*9870*/  IMAD.MOV.U32 R7, RZ, RZ, -0x1 ;  /* 0xffffffffff077424 */ /* 0x000fce00078e00ff */
[----:B------:R-:W-:Y:S05]  /*9880*/  WARPSYNC.COLLECTIVE R7, `(.L_x_201) ;  /* 0x00000000070c7348 */ /* 0x000fea0003c00000 */
[----:B------:R-:W-:Y:S02]  /*9890*/  ELECT P0, UR62, PT ;  /* 0x00000000003e782f */ /* 0x000fe40003800000 */
[----:B------:R-:W-:Y:S01]  /*98a0*/  MOV R7, UR62 ;  /* 0x0000003e00077c02 */ /* 0x000fe20008000f00 */
[----:B------:R-:W-:Y:S10]  /*98b0*/  ENDCOLLECTIVE ;  /* 0x000000000000791b */ /* 0x000ff40003800000 */
.L_x_201:
[----:B------:R-:W-:Y:S05]  /*98c0*/  BSYNC B0 ;  /* 0x0000000000007941 */ /* 0x000fea0003800000 */
.L_x_200:
[----:B------:R-:W-:Y:S05]  /*98d0*/  BRA `(.L_x_202) ;  /* 0xfffffff800a47947 */ /* 0x000fea000383ffff */
.L_x_191:
[----:B0-----:R0:W1:Y:S02]  /*98e0*/  SYNCS.PHASECHK.TRANS64.TRYWAIT P0, [R6+URZ], R3 ;  /* 0x00000003060075a7 */ /* 0x001064000800017f */
[----:B-1----:R-:W-:Y:S05]  /*98f0*/  @!P0 NANOSLEEP.SYNCS 0x989680 ;  /* 0x009896800000895d */ /* 0x002fea0003900000 */
[----:B------:R-:W1:Y:S02]  /*9900*/  @!P0 SYNCS.PHASECHK.TRANS64 P0, [R6+URZ], R3 ;  /* 0x00000003060085a7 */ /* 0x000e64000800007f */
[----:B-1----:R-:W-:Y:S05]  /*9910*/  @!P0 BRA `(.L_x_191) ;  /* 0xfffffffc00f08947 */ /* 0x002fea000383ffff */
[----:B------:R-:W-:Y:S05]  /*9920*/  BRA `(.L_x_203) ;  /* 0xfffffff800e47947 */ /* 0x000fea000383ffff */
.L_x_192:
[----:B0-----:R0:W1:Y:S02]  /*9930*/  SYNCS.PHASECHK.TRANS64.TRYWAIT P0, [R7+URZ], R4 ;  /* 0x00000004070075a7 */ /* 0x001064000800017f */
[----:B-1----:R-:W-:Y:S05]  /*9940*/  @!P0 NANOSLEEP.SYNCS 0x989680 ;  /* 0x009896800000895d */ /* 0x002fea0003900000 */
[----:B------:R-:W1:Y:S02]  /*9950*/  @!P0 SYNCS.PHASECHK.TRANS64 P0, [R7+URZ], R4 ;  /* 0x00000004070085a7 */ /* 0x000e64000800007f */
[----:B-1----:R-:W-:Y:S05]  /*9960*/  @!P0 BRA `(.L_x_192) ;  /* 0xfffffffc00f08947 */ /* 0x002fea000383ffff */
[----:B------:R-:W-:Y:S05]  /*9970*/  BRA `(.L_x_204) ;  /* 0xfffffff800f47947 */ /* 0x000fea000383ffff */
.L_x_193:
[----:B0-----:R0:W1:Y:S02]  /*9980*/  SYNCS.PHASECHK.TRANS64.TRYWAIT P0, [R10+URZ], R5 ;  /* 0x000000050a0075a7 */ /* 0x001064000800017f */
[----:B-1----:R-:W-:Y:S05]  /*9990*/  @!P0 NANOSLEEP.SYNCS 0x989680 ;  /* 0x009896800000895d */ /* 0x002fea0003900000 */
[----:B------:R-:W1:Y:S02]  /*99a0*/  @!P0 SYNCS.PHASECHK.TRANS64 P0, [R10+URZ], R5 ;  /* 0x000000050a0085a7 */ /* 0x000e64000800007f */
[----:B-1----:R-:W-:Y:S05]  /*99b0*/  @!P0 BRA `(.L_x_193) ;  /* 0xfffffffc00f08947 */ /* 0x002fea000383ffff */
[----:B------:R-:W-:Y:S05]  /*99c0*/  BRA `(.L_x_205) ;  /* 0xfffffffc00047947 */ /* 0x000fea000383ffff */
.L_x_194:
[----:B-1----:R1:W2:Y:S02]  /*99d0*/  SYNCS.PHASECHK.TRANS64.TRYWAIT P0, [R11+URZ], R6 ;  /* 0x000000060b0075a7 */ /* 0x0022a4000800017f */
[----:B--2---:R-:W-:Y:S05]  /*99e0*/  @!P0 NANOSLEEP.SYNCS 0x989680 ;  /* 0x009896800000895d */ /* 0x004fea0003900000 */
[----:B------:R-:W2:Y:S02]  /*99f0*/  @!P0 SYNCS.PHASECHK.TRANS64 P0, [R11+URZ], R6 ;  /* 0x000000060b0085a7 */ /* 0x000ea4000800007f */
[----:B--2---:R-:W-:Y:S05]  /*9a00*/  @!P0 BRA `(.L_x_194) ;  /* 0xfffffffc00f08947 */ /* 0x004fea000383ffff */
[----:B------:R-:W-:Y:S05]  /*9a10*/  BRA `(.L_x_206) ;  /* 0xfffffffc000c7947 */ /* 0x000fea000383ffff */
.L_x_207:
[----:B------:R-:W-:-:S00]  /*9a20*/  BRA `(.L_x_207) ;  /* 0xfffffffc00fc7947 */ /* 0x000fc0000383ffff */
[----:B------:R-:W-:-:S00]  /*9a30*/  NOP ;  /* 0x0000000000007918 */ /* 0x000fc00000000000 */
        /* <DEDUP_REMOVED lines=12> */
.L_x_208:


//--------------------- .nv.shared._ZN7cutlass13device_kernelINS_4gemm6kernel13GemmUniversalIN4cute5tupleIJiiiiEEENS1_10collective13CollectiveMmaINS1_37MainloopSm90TmaGmmaWarpSpecializedFP8ILi5ENS5_IJNS4_1CILi2EEESB_NSA_ILi1EEEEEENS1_35KernelTmaWarpSpecializedCooperativeEEENS5_IJNSA_ILi128EEESG_SG_EEENS_12float_e4m3_tENS5_IJlSC_lEEESI_SJ_NS4_8TiledMMAINS4_8MMA_AtomIJNS4_4SM904GMMA31MMA_64x128x32_F32E4M3E4M3_SS_TNILNSN_7ScaleInE1ELSP_1EEEEEENS4_6LayoutINS5_IJSB_SC_SC_EEENS5_IJSC_NSA_ILi0EEESU_EEEEENS5_IJNS4_10UnderscoreESX_SX_EEEEENS4_23SM90_TMA_LOAD_MULTICASTENS4_14ComposedLayoutINS4_7SwizzleILi3ELi4ELi3EEENS4_18smem_ptr_flag_bitsILi8EEENSS_INS5_IJNSA_ILi8EEESG_EEENS5_IJSG_SC_EEEEEEEvNS4_8identityES10_S1A_vS1B_EENS_8epilogue10collective6detail29Sm90TmaWarpSpecializedAdapterINS1E_15DefaultEpilogueISI_SJ_SJ_NS1D_6thread17LinearCombinationISI_Li1EffLNS1I_9ScaleType4KindE0ELNS_15FloatRoundStyleE2ESI_EENS1_15EpilogueDefaultEEEEEvvEEEEvNT_6ParamsE --------------------------
	.section	.nv.shared._ZN7cutlass13device_kernelINS_4gemm6kernel13GemmUniversalIN4cute5tupleIJiiiiEEENS1_10collective13CollectiveMmaINS1_37MainloopSm90TmaGmmaWarpSpecializedFP8ILi5ENS5_IJNS4_1CILi2EEESB_NSA_ILi1EEEEEENS1_35KernelTmaWarpSpecializedCooperativeEEENS5_IJNSA_ILi128EEESG_SG_EEENS_12float_e4m3_tENS5_IJlSC_lEEESI_SJ_NS4_8TiledMMAINS4_8MMA_AtomIJNS4_4SM904GMMA31MMA_64x128x32_F32E4M3E4M3_SS_TNILNSN_7ScaleInE1ELSP_1EEEEEENS4_6LayoutINS5_IJSB_SC_SC_EEENS5_IJSC_NSA_ILi0EEESU_EEEEENS5_IJNS4_10UnderscoreESX_SX_EEEEENS4_23SM90_TMA_LOAD_MULTICASTENS4_14ComposedLayoutINS4_7SwizzleILi3ELi4ELi3EEENS4_18smem_ptr_flag_bitsILi8EEENSS_INS5_IJNSA_ILi8EEESG_EEENS5_IJSG_SC_EEEEEEEvNS4_8identityES10_S1A_vS1B_EENS_8epilogue10collective6detail29Sm90TmaWarpSpecializedAdapterINS1E_15DefaultEpilogueISI_SJ_SJ_NS1D_6thread17LinearCombinationISI_Li1EffLNS1I_9ScaleType4KindE0ELNS_15FloatRoundStyleE2ESI_EENS1_15EpilogueDefaultEEEEEvvEEEEvNT_6ParamsE,"aw",@nobits
	.sectionflags	@""
	.align	16
	.zero		1024


//--------------------- .nv.shared.reserved.0     --------------------------
	.section	.nv.shared.reserved.0,"aw",@nobits
	.weak		__nv_reservedSMEM_offset_0_alias
	.size		__nv_reservedSMEM_offset_0_alias, 0, 0
	.other		__nv_reservedSMEM_offset_0_alias,@"STO_CUDA_RESERVED_SHARED STV_DEFAULT"
__nv_reservedSMEM_offset_0_alias:
	.zero		0


//--------------------- .nv.global                --------------------------
	.section	.nv.global,"aw",@nobits
.nv.global:
	.type		_ZN39_INTERNAL_2237151c_4_k_cu_23700c79_53784cute1_E,@object
	.size		_ZN39_INTERNAL_2237151c_4_k_cu_23700c79_53784cute1_E,(_ZN39_INTERNAL_2237151c_4_k_cu_23700c79_53784cuda3std3__45__cpo6cbeginE - _ZN39_INTERNAL_2237151c_4_k_cu_23700c79_53784cute1_E)
_ZN39_INTERNAL_2237151c_4_k_cu_23700c79_53784cute1_E:
	.zero		1
	.type		_ZN39_INTERNAL_2237151c_4_k_cu_23700c79_53784cuda3std3__45__cpo6cbeginE,@object
	.size		_ZN39_INTERNAL_2237151c_4_k_cu_23700c79_53784cuda3std3__45__cpo6cbeginE,(_ZN39_INTERNAL_2237151c_4_k_cu_23700c79_53784cuda3std3__48in_placeE - _ZN39_INTERNAL_2237151c_4_k_cu_23700c79_53784cuda3std3__45__cpo6cbeginE)
_ZN39_INTERNAL_2237151c_4_k_cu_23700c79_53784cuda3std3__45__cpo6cbeginE:
	.zero		1
	.type		_ZN39_INTERNAL_2237151c_4_k_cu_23700c79_53784cuda3std3__48in_placeE,@object
	.size		_ZN39_INTERNAL_2237151c_4_k_cu_23700c79_53784cuda3std3__48in_placeE,(_ZN39_INTERNAL_2237151c_4_k_cu_23700c79_53784cuda3std6ranges3__45__cpo9iter_moveE - _ZN39_INTERNAL_2237151c_4_k_cu_23700c79_53784cuda3std3__48in_placeE)
_ZN39_INTERNAL_2237151c_4_k_cu_23700c79_53784cuda3std3__48in_placeE:
	.zero		1
	.type		_ZN39_INTERNAL_2237151c_4_k_cu_23700c79_53784cuda3std6ranges3__45__cpo9iter_moveE,@object
	.size		_ZN39_INTERNAL_2237151c_4_k_cu_23700c79_53784cuda3std6ranges3__45__cpo9iter_moveE,(_ZN39_INTERNAL_2237151c_4_k_cu_23700c79_53784cuda3std3__45__cpo5beginE - _ZN39_INTERNAL_2237151c_4_k_cu_23700c79_53784cuda3std6ranges3__45__cpo9iter_moveE)
_ZN39_INTERNAL_2237151c_4_k_cu_23700c79_53784cuda3std6ranges3__45__cpo9iter_moveE:
	.zero		1
	.type		_ZN39_INTERNAL_2237151c_4_k_cu_23700c79_53784cuda3std3__45__cpo5beginE,@object
	.size		_ZN39_INTERNAL_2237151c_4_k_cu_23700c79_53784cuda3std3__45__cpo5beginE,(_ZN39_INTERNAL_2237151c_4_k_cu_23700c79_53784cuda3std3__441_GLOBAL__N__2237151c_4_k_cu_23700c79_53786ignoreE - _ZN39_INTERNAL_2237151c_4_k_cu_23700c79_53784cuda3std3__45__cpo5beginE)
_ZN39_INTERNAL_2237151c_4_k_cu_23700c79_53784cuda3std3__45__cpo5beginE:
	.zero		1
	.type		_ZN39_INTERNAL_2237151c_4_k_cu_23700c79_53784cuda3std3__441_GLOBAL__N__2237151c_4_k_cu_23700c79_53786ignoreE,@object
	.size		_ZN39_INTERNAL_2237151c_4_k_cu_23700c79_53784cuda3std3__441_GLOBAL__N__2237151c_4_k_cu_23700c79_53786ignoreE,(_ZN39_INTERNAL_2237151c_4_k_cu_23700c79_53784cute7productE - _ZN39_INTERNAL_2237151c_4_k_cu_23700c79_53784cuda3std3__441_GLOBAL__N__2237151c_4_k_cu_23700c79_53786ignoreE)
_ZN39_INTERNAL_2237151c_4_k_cu_23700c79_53784cuda3std3__441_GLOBAL__N__2237151c_4_k_cu_23700c79_53786ignoreE:
	.zero		1
	.type		_ZN39_INTERNAL_2237151c_4_k_cu_23700c79_53784cute7productE,@object
	.size		_ZN39_INTERNAL_2237151c_4_k_cu_23700c79_53784cute7productE,(_ZN39_INTERNAL_2237151c_4_k_cu_23700c79_53784cuda3std3__45__cpo3endE - _ZN39_INTERNAL_2237151c_4_k_cu_23700c79_53784cute7productE)
_ZN39_INTERNAL_2237151c_4_k_cu_23700c79_53784cute7productE:
	.zero		1
	.type		_ZN39_INTERNAL_2237151c_4_k_cu_23700c79_53784cuda3std3__45__cpo3endE,@object
	.size		_ZN39_INTERNAL_2237151c_4_k_cu_23700c79_53784cuda3std3__45__cpo3endE,(_ZN39_INTERNAL_2237151c_4_k_cu_23700c79_53784cuda3std3__419piecewise_constructE - _ZN39_INTERNAL_2237151c_4_k_cu_23700c79_53784cuda3std3__45__cpo3endE)
_ZN39_INTERNAL_2237151c_4_k_cu_23700c79_53784cuda3std3__45__cpo3endE:
	.zero		1
	.type		_ZN39_INTERNAL_2237151c_4_k_cu_23700c79_53784cuda3std3__419piecewise_constructE,@object
	.size		_ZN39_INTERNAL_2237151c_4_k_cu_23700c79_53784cuda3std3__419piecewise_constructE,(_ZN39_INTERNAL_2237151c_4_k_cu_23700c79_53784cuda3std3__45__cpo4cendE - _ZN39_INTERNAL_2237151c_4_k_cu_23700c79_53784cuda3std3__419piecewise_constructE)
_ZN39_INTERNAL_2237151c_4_k_cu_23700c79_53784cuda3std3__419piecewise_constructE:
	.zero		1
	.type		_ZN39_INTERNAL_2237151c_4_k_cu_23700c79_53784cuda3std3__45__cpo4cendE,@object
	.size		_ZN39_INTERNAL_2237151c_4_k_cu_23700c79_53784cuda3std3__45__cpo4cendE,(_ZN39_INTERNAL_2237151c_4_k_cu_23700c79_53784cuda3std6ranges3__45__cpo4swapE - _ZN39_INTERNAL_2237151c_4_k_cu_23700c79_53784cuda3std3__45__cpo4cendE)
_ZN39_INTERNAL_2237151c_4_k_cu_23700c79_53784cuda3std3__45__cpo4cendE:
	.zero		1
	.type		_ZN39_INTERNAL_2237151c_4_k_cu_23700c79_53784cuda3std6ranges3__45__cpo4swapE,@object
	.size		_ZN39_INTERNAL_2237151c_4_k_cu_23700c79_53784cuda3std6ranges3__45__cpo4swapE,(.L_7 - _ZN39_INTERNAL_2237151c_4_k_cu_23700c79_53784cuda3std6ranges3__45__cpo4swapE)
_ZN39_INTERNAL_2237151c_4_k_cu_23700c79_53784cuda3std6ranges3__45__cpo4swapE:
	.zero		1
.L_7:


//--------------------- .nv.constant0._ZN7cutlass13device_kernelINS_4gemm6kernel13GemmUniversalIN4cute5tupleIJiiiiEEENS1_10collective13CollectiveMmaINS1_37MainloopSm90TmaGmmaWarpSpecializedFP8ILi5ENS5_IJNS4_1CILi2EEESB_NSA_ILi1EEEEEENS1_35KernelTmaWarpSpecializedCooperativeEEENS5_IJNSA_ILi128EEESG_SG_EEENS_12float_e4m3_tENS5_IJlSC_lEEESI_SJ_NS4_8TiledMMAINS4_8MMA_AtomIJNS4_4SM904GMMA31MMA_64x128x32_F32E4M3E4M3_SS_TNILNSN_7ScaleInE1ELSP_1EEEEEENS4_6LayoutINS5_IJSB_SC_SC_EEENS5_IJSC_NSA_ILi0EEESU_EEEEENS5_IJNS4_10UnderscoreESX_SX_EEEEENS4_23SM90_TMA_LOAD_MULTICASTENS4_14ComposedLayoutINS4_7SwizzleILi3ELi4ELi3EEENS4_18smem_ptr_flag_bitsILi8EEENSS_INS5_IJNSA_ILi8EEESG_EEENS5_IJSG_SC_EEEEEEEvNS4_8identityES10_S1A_vS1B_EENS_8epilogue10collective6detail29Sm90TmaWarpSpecializedAdapterINS1E_15DefaultEpilogueISI_SJ_SJ_NS1D_6thread17LinearCombinationISI_Li1EffLNS1I_9ScaleType4KindE0ELNS_15FloatRoundStyleE2ESI_EENS1_15EpilogueDefaultEEEEEvvEEEEvNT_6ParamsE --------------------------
	.section	.nv.constant0._ZN7cutlass13device_kernelINS_4gemm6kernel13GemmUniversalIN4cute5tupleIJiiiiEEENS1_10collective13CollectiveMmaINS1_37MainloopSm90TmaGmmaWarpSpecializedFP8ILi5ENS5_IJNS4_1CILi2EEESB_NSA_ILi1EEEEEENS1_35KernelTmaWarpSpecializedCooperativeEEENS5_IJNSA_ILi128EEESG_SG_EEENS_12float_e4m3_tENS5_IJlSC_lEEESI_SJ_NS4_8TiledMMAINS4_8MMA_AtomIJNS4_4SM904GMMA31MMA_64x128x32_F32E4M3E4M3_SS_TNILNSN_7ScaleInE1ELSP_1EEEEEENS4_6LayoutINS5_IJSB_SC_SC_EEENS5_IJSC_NSA_ILi0EEESU_EEEEENS5_IJNS4_10UnderscoreESX_SX_EEEEENS4_23SM90_TMA_LOAD_MULTICASTENS4_14ComposedLayoutINS4_7SwizzleILi3ELi4ELi3EEENS4_18smem_ptr_flag_bitsILi8EEENSS_INS5_IJNSA_ILi8EEESG_EEENS5_IJSG_SC_EEEEEEEvNS4_8identityES10_S1A_vS1B_EENS_8epilogue10collective6detail29Sm90TmaWarpSpecializedAdapterINS1E_15DefaultEpilogueISI_SJ_SJ_NS1D_6thread17LinearCombinationISI_Li1EffLNS1I_9ScaleType4KindE0ELNS_15FloatRoundStyleE2ESI_EENS1_15EpilogueDefaultEEEEEvvEEEEvNT_6ParamsE,"a",@progbits
	.sectionflags	@""
	.align	4
.nv.constant0._ZN7cutlass13device_kernelINS_4gemm6kernel13GemmUniversalIN4cute5tupleIJiiiiEEENS1_10collective13CollectiveMmaINS1_37MainloopSm90TmaGmmaWarpSpecializedFP8ILi5ENS5_IJNS4_1CILi2EEESB_NSA_ILi1EEEEEENS1_35KernelTmaWarpSpecializedCooperativeEEENS5_IJNSA_ILi128EEESG_SG_EEENS_12float_e4m3_tENS5_IJlSC_lEEESI_SJ_NS4_8TiledMMAINS4_8MMA_AtomIJNS4_4SM904GMMA31MMA_64x128x32_F32E4M3E4M3_SS_TNILNSN_7ScaleInE1ELSP_1EEEEEENS4_6LayoutINS5_IJSB_SC_SC_EEENS5_IJSC_NSA_ILi0EEESU_EEEEENS5_IJNS4_10UnderscoreESX_SX_EEEEENS4_23SM90_TMA_LOAD_MULTICASTENS4_14ComposedLayoutINS4_7SwizzleILi3ELi4ELi3EEENS4_18smem_ptr_flag_bitsILi8EEENSS_INS5_IJNSA_ILi8EEESG_EEENS5_IJSG_SC_EEEEEEEvNS4_8identityES10_S1A_vS1B_EENS_8epilogue10collective6detail29Sm90TmaWarpSpecializedAdapterINS1E_15DefaultEpilogueISI_SJ_SJ_NS1D_6thread17LinearCombinationISI_Li1EffLNS1I_9ScaleType4KindE0ELNS_15FloatRoundStyleE2ESI_EENS1_15EpilogueDefaultEEEEEvvEEEEvNT_6ParamsE:
	.zero		1664


//--------------------- SYMBOLS --------------------------

	.type		.nv.reservedSmem.offset0,@object
	.size		.nv.reservedSmem.offset0,0x4
